//
// Generated by NVIDIA NVVM Compiler
//
// Compiler Build ID: CL-36424714
// Cuda compilation tools, release 13.0, V13.0.88
// Based on NVVM 20.0.0
//

.version 9.0
.target sm_100
.address_size 64

	// .globl	_ZN5cntns13logsig_kernelEPKfPfi

.visible .entry _ZN5cntns13logsig_kernelEPKfPfi(
	.param .u64 .ptr .align 1 _ZN5cntns13logsig_kernelEPKfPfi_param_0,
	.param .u64 .ptr .align 1 _ZN5cntns13logsig_kernelEPKfPfi_param_1,
	.param .u32 _ZN5cntns13logsig_kernelEPKfPfi_param_2
)
{
	.reg .pred 	%p<2>;
	.reg .b32 	%r<8>;
	.reg .b32 	%f<15>;
	.reg .b64 	%rd<8>;

	ld.param.u64 	%rd1, [_ZN5cntns13logsig_kernelEPKfPfi_param_0];
	ld.param.u64 	%rd2, [_ZN5cntns13logsig_kernelEPKfPfi_param_1];
	ld.param.u32 	%r2, [_ZN5cntns13logsig_kernelEPKfPfi_param_2];
	mov.u32 	%r3, %ctaid.x;
	mov.u32 	%r4, %ntid.x;
	mov.u32 	%r5, %tid.x;
	mad.lo.s32 	%r1, %r3, %r4, %r5;
	setp.ge.u32 	%p1, %r1, %r2;
	@%p1 bra 	$L__BB0_2;
	cvta.to.global.u64 	%rd3, %rd1;
	cvta.to.global.u64 	%rd4, %rd2;
	mul.wide.u32 	%rd5, %r1, 4;
	add.s64 	%rd6, %rd3, %rd5;
	ld.global.f32 	%f1, [%rd6];
	fma.rn.f32 	%f2, %f1, 0fBBBB989D, 0f3F000000;
	cvt.sat.f32.f32 	%f3, %f2;
	mov.f32 	%f4, 0f4B400001;
	mov.f32 	%f5, 0f437C0000;
	fma.rm.f32 	%f6, %f3, %f5, %f4;
	add.f32 	%f7, %f6, 0fCB40007F;
	neg.f32 	%f8, %f7;
	fma.rn.f32 	%f9, %f1, 0fBFB8AA3B, %f8;
	fma.rn.f32 	%f10, %f1, 0fB2A57060, %f9;
	mov.b32 	%r6, %f6;
	shl.b32 	%r7, %r6, 23;
	mov.b32 	%f11, %r7;
	ex2.approx.ftz.f32 	%f12, %f10;
	fma.rn.f32 	%f13, %f12, %f11, 0f3F800000;
	rcp.rn.f32 	%f14, %f13;
	add.s64 	%rd7, %rd4, %rd5;
	st.global.f32 	[%rd7], %f14;
$L__BB0_2:
	ret;

}
	// .globl	_ZN5cntns24logsig_derivative_kernelEPKfPfi
.visible .entry _ZN5cntns24logsig_derivative_kernelEPKfPfi(
	.param .u64 .ptr .align 1 _ZN5cntns24logsig_derivative_kernelEPKfPfi_param_0,
	.param .u64 .ptr .align 1 _ZN5cntns24logsig_derivative_kernelEPKfPfi_param_1,
	.param .u32 _ZN5cntns24logsig_derivative_kernelEPKfPfi_param_2
)
{
	.reg .pred 	%p<2>;
	.reg .b32 	%r<6>;
	.reg .b32 	%f<5>;
	.reg .b64 	%rd<8>;

	ld.param.u64 	%rd1, [_ZN5cntns24logsig_derivative_kernelEPKfPfi_param_0];
	ld.param.u64 	%rd2, [_ZN5cntns24logsig_derivative_kernelEPKfPfi_param_1];
	ld.param.u32 	%r2, [_ZN5cntns24logsig_derivative_kernelEPKfPfi_param_2];
	mov.u32 	%r3, %ctaid.x;
	mov.u32 	%r4, %ntid.x;
	mov.u32 	%r5, %tid.x;
	mad.lo.s32 	%r1, %r3, %r4, %r5;
	setp.ge.u32 	%p1, %r1, %r2;
	@%p1 bra 	$L__BB1_2;
	cvta.to.global.u64 	%rd3, %rd1;
	cvta.to.global.u64 	%rd4, %rd2;
	mul.wide.u32 	%rd5, %r1, 4;
	add.s64 	%rd6, %rd3, %rd5;
	ld.global.f32 	%f1, [%rd6];
	mov.f32 	%f2, 0f3F800000;
	sub.f32 	%f3, %f2, %f1;
	mul.f32 	%f4, %f1, %f3;
	add.s64 	%rd7, %rd4, %rd5;
	st.global.f32 	[%rd7], %f4;
$L__BB1_2:
	ret;

}
	// .globl	_ZN5cntns11relu_kernelEPKfPfi
.visible .entry _ZN5cntns11relu_kernelEPKfPfi(
	.param .u64 .ptr .align 1 _ZN5cntns11relu_kernelEPKfPfi_param_0,
	.param .u64 .ptr .align 1 _ZN5cntns11relu_kernelEPKfPfi_param_1,
	.param .u32 _ZN5cntns11relu_kernelEPKfPfi_param_2
)
{
	.reg .pred 	%p<3>;
	.reg .b32 	%r<6>;
	.reg .b32 	%f<3>;
	.reg .b64 	%rd<8>;

	ld.param.u64 	%rd1, [_ZN5cntns11relu_kernelEPKfPfi_param_0];
	ld.param.u64 	%rd2, [_ZN5cntns11relu_kernelEPKfPfi_param_1];
	ld.param.u32 	%r2, [_ZN5cntns11relu_kernelEPKfPfi_param_2];
	mov.u32 	%r3, %ctaid.x;
	mov.u32 	%r4, %ntid.x;
	mov.u32 	%r5, %tid.x;
	mad.lo.s32 	%r1, %r3, %r4, %r5;
	setp.ge.u32 	%p1, %r1, %r2;
	@%p1 bra 	$L__BB2_2;
	cvta.to.global.u64 	%rd3, %rd2;
	cvta.to.global.u64 	%rd4, %rd1;
	mul.wide.u32 	%rd5, %r1, 4;
	add.s64 	%rd6, %rd4, %rd5;
	ld.global.f32 	%f1, [%rd6];
	setp.ge.f32 	%p2, %f1, 0f00000000;
	selp.f32 	%f2, %f1, 0f00000000, %p2;
	add.s64 	%rd7, %rd3, %rd5;
	st.global.f32 	[%rd7], %f2;
$L__BB2_2:
	ret;

}
	// .globl	_ZN5cntns22relu_derivative_kernelEPKfPfi
.visible .entry _ZN5cntns22relu_derivative_kernelEPKfPfi(
	.param .u64 .ptr .align 1 _ZN5cntns22relu_derivative_kernelEPKfPfi_param_0,
	.param .u64 .ptr .align 1 _ZN5cntns22relu_derivative_kernelEPKfPfi_param_1,
	.param .u32 _ZN5cntns22relu_derivative_kernelEPKfPfi_param_2
)
{
	.reg .pred 	%p<3>;
	.reg .b32 	%r<6>;
	.reg .b32 	%f<3>;
	.reg .b64 	%rd<8>;

	ld.param.u64 	%rd1, [_ZN5cntns22relu_derivative_kernelEPKfPfi_param_0];
	ld.param.u64 	%rd2, [_ZN5cntns22relu_derivative_kernelEPKfPfi_param_1];
	ld.param.u32 	%r2, [_ZN5cntns22relu_derivative_kernelEPKfPfi_param_2];
	mov.u32 	%r3, %ctaid.x;
	mov.u32 	%r4, %ntid.x;
	mov.u32 	%r5, %tid.x;
	mad.lo.s32 	%r1, %r3, %r4, %r5;
	setp.ge.u32 	%p1, %r1, %r2;
	@%p1 bra 	$L__BB3_2;
	cvta.to.global.u64 	%rd3, %rd1;
	cvta.to.global.u64 	%rd4, %rd2;
	mul.wide.u32 	%rd5, %r1, 4;
	add.s64 	%rd6, %rd3, %rd5;
	ld.global.f32 	%f1, [%rd6];
	setp.ge.f32 	%p2, %f1, 0f00000000;
	selp.f32 	%f2, 0f3F800000, 0f00000000, %p2;
	add.s64 	%rd7, %rd4, %rd5;
	st.global.f32 	[%rd7], %f2;
$L__BB3_2:
	ret;

}
	// .globl	_ZN5cntns14softmax_kernelEPKfPfi
.visible .entry _ZN5cntns14softmax_kernelEPKfPfi(
	.param .u64 .ptr .align 1 _ZN5cntns14softmax_kernelEPKfPfi_param_0,
	.param .u64 .ptr .align 1 _ZN5cntns14softmax_kernelEPKfPfi_param_1,
	.param .u32 _ZN5cntns14softmax_kernelEPKfPfi_param_2
)
{
	.reg .pred 	%p<58>;
	.reg .b32 	%r<42>;
	.reg .b32 	%f<366>;
	.reg .b64 	%rd<106>;

	ld.param.u64 	%rd52, [_ZN5cntns14softmax_kernelEPKfPfi_param_0];
	ld.param.u64 	%rd53, [_ZN5cntns14softmax_kernelEPKfPfi_param_1];
	ld.param.u32 	%r1, [_ZN5cntns14softmax_kernelEPKfPfi_param_2];
	cvta.to.global.u64 	%rd1, %rd52;
	cvta.to.global.u64 	%rd2, %rd53;
	mov.u32 	%r2, %tid.x;
	setp.ne.s32 	%p1, %r2, 0;
	@%p1 bra 	$L__BB4_39;
	cvt.s64.s32 	%rd3, %r1;
	setp.eq.s32 	%p2, %r1, 0;
	mov.f32 	%f356, 0fBF800000;
	@%p2 bra 	$L__BB4_14;
	setp.lt.u32 	%p3, %r1, 16;
	mov.f32 	%f356, 0fBF800000;
	mov.b64 	%rd86, 0;
	@%p3 bra 	$L__BB4_5;
	and.b64  	%rd86, %rd3, -16;
	add.s64 	%rd91, %rd1, 32;
	mov.f32 	%f356, 0fBF800000;
	mov.u64 	%rd92, %rd86;
$L__BB4_4:
	.pragma "nounroll";
	ld.global.f32 	%f30, [%rd91+-32];
	setp.gt.f32 	%p4, %f30, %f356;
	selp.f32 	%f31, %f30, %f356, %p4;
	ld.global.f32 	%f32, [%rd91+-28];
	setp.gt.f32 	%p5, %f32, %f31;
	selp.f32 	%f33, %f32, %f31, %p5;
	ld.global.f32 	%f34, [%rd91+-24];
	setp.gt.f32 	%p6, %f34, %f33;
	selp.f32 	%f35, %f34, %f33, %p6;
	ld.global.f32 	%f36, [%rd91+-20];
	setp.gt.f32 	%p7, %f36, %f35;
	selp.f32 	%f37, %f36, %f35, %p7;
	ld.global.f32 	%f38, [%rd91+-16];
	setp.gt.f32 	%p8, %f38, %f37;
	selp.f32 	%f39, %f38, %f37, %p8;
	ld.global.f32 	%f40, [%rd91+-12];
	setp.gt.f32 	%p9, %f40, %f39;
	selp.f32 	%f41, %f40, %f39, %p9;
	ld.global.f32 	%f42, [%rd91+-8];
	setp.gt.f32 	%p10, %f42, %f41;
	selp.f32 	%f43, %f42, %f41, %p10;
	ld.global.f32 	%f44, [%rd91+-4];
	setp.gt.f32 	%p11, %f44, %f43;
	selp.f32 	%f45, %f44, %f43, %p11;
	ld.global.f32 	%f46, [%rd91];
	setp.gt.f32 	%p12, %f46, %f45;
	selp.f32 	%f47, %f46, %f45, %p12;
	ld.global.f32 	%f48, [%rd91+4];
	setp.gt.f32 	%p13, %f48, %f47;
	selp.f32 	%f49, %f48, %f47, %p13;
	ld.global.f32 	%f50, [%rd91+8];
	setp.gt.f32 	%p14, %f50, %f49;
	selp.f32 	%f51, %f50, %f49, %p14;
	ld.global.f32 	%f52, [%rd91+12];
	setp.gt.f32 	%p15, %f52, %f51;
	selp.f32 	%f53, %f52, %f51, %p15;
	ld.global.f32 	%f54, [%rd91+16];
	setp.gt.f32 	%p16, %f54, %f53;
	selp.f32 	%f55, %f54, %f53, %p16;
	ld.global.f32 	%f56, [%rd91+20];
	setp.gt.f32 	%p17, %f56, %f55;
	selp.f32 	%f57, %f56, %f55, %p17;
	ld.global.f32 	%f58, [%rd91+24];
	setp.gt.f32 	%p18, %f58, %f57;
	selp.f32 	%f59, %f58, %f57, %p18;
	ld.global.f32 	%f60, [%rd91+28];
	setp.gt.f32 	%p19, %f60, %f59;
	selp.f32 	%f356, %f60, %f59, %p19;
	add.s64 	%rd92, %rd92, -16;
	add.s64 	%rd91, %rd91, 64;
	setp.eq.s64 	%p20, %rd92, 0;
	@%p20 bra 	$L__BB4_5;
	bra.uni 	$L__BB4_4;
$L__BB4_5:
	and.b32  	%r3, %r1, 15;
	setp.eq.s32 	%p21, %r3, 0;
	@%p21 bra 	$L__BB4_14;
	and.b64  	%rd55, %rd3, 15;
	add.s64 	%rd56, %rd55, -1;
	setp.lt.u64 	%p22, %rd56, 7;
	@%p22 bra 	$L__BB4_8;
	shl.b64 	%rd57, %rd86, 2;
	add.s64 	%rd58, %rd1, %rd57;
	ld.global.f32 	%f62, [%rd58];
	setp.gt.f32 	%p23, %f62, %f356;
	selp.f32 	%f63, %f62, %f356, %p23;
	ld.global.f32 	%f64, [%rd58+4];
	setp.gt.f32 	%p24, %f64, %f63;
	selp.f32 	%f65, %f64, %f63, %p24;
	ld.global.f32 	%f66, [%rd58+8];
	setp.gt.f32 	%p25, %f66, %f65;
	selp.f32 	%f67, %f66, %f65, %p25;
	ld.global.f32 	%f68, [%rd58+12];
	setp.gt.f32 	%p26, %f68, %f67;
	selp.f32 	%f69, %f68, %f67, %p26;
	ld.global.f32 	%f70, [%rd58+16];
	setp.gt.f32 	%p27, %f70, %f69;
	selp.f32 	%f71, %f70, %f69, %p27;
	ld.global.f32 	%f72, [%rd58+20];
	setp.gt.f32 	%p28, %f72, %f71;
	selp.f32 	%f73, %f72, %f71, %p28;
	ld.global.f32 	%f74, [%rd58+24];
	setp.gt.f32 	%p29, %f74, %f73;
	selp.f32 	%f75, %f74, %f73, %p29;
	ld.global.f32 	%f76, [%rd58+28];
	setp.gt.f32 	%p30, %f76, %f75;
	selp.f32 	%f356, %f76, %f75, %p30;
	add.s64 	%rd86, %rd86, 8;
$L__BB4_8:
	and.b32  	%r4, %r1, 7;
	setp.eq.s32 	%p31, %r4, 0;
	@%p31 bra 	$L__BB4_14;
	and.b64  	%rd59, %rd3, 7;
	add.s64 	%rd60, %rd59, -1;
	setp.lt.u64 	%p32, %rd60, 3;
	@%p32 bra 	$L__BB4_11;
	shl.b64 	%rd61, %rd86, 2;
	add.s64 	%rd62, %rd1, %rd61;
	ld.global.f32 	%f78, [%rd62];
	setp.gt.f32 	%p33, %f78, %f356;
	selp.f32 	%f79, %f78, %f356, %p33;
	ld.global.f32 	%f80, [%rd62+4];
	setp.gt.f32 	%p34, %f80, %f79;
	selp.f32 	%f81, %f80, %f79, %p34;
	ld.global.f32 	%f82, [%rd62+8];
	setp.gt.f32 	%p35, %f82, %f81;
	selp.f32 	%f83, %f82, %f81, %p35;
	ld.global.f32 	%f84, [%rd62+12];
	setp.gt.f32 	%p36, %f84, %f83;
	selp.f32 	%f356, %f84, %f83, %p36;
	add.s64 	%rd86, %rd86, 4;
$L__BB4_11:
	and.b32  	%r5, %r1, 3;
	setp.eq.s32 	%p37, %r5, 0;
	@%p37 bra 	$L__BB4_14;
	shl.b64 	%rd63, %rd86, 2;
	add.s64 	%rd90, %rd1, %rd63;
	and.b64  	%rd89, %rd3, 3;
$L__BB4_13:
	.pragma "nounroll";
	ld.global.f32 	%f85, [%rd90];
	setp.gt.f32 	%p38, %f85, %f356;
	selp.f32 	%f356, %f85, %f356, %p38;
	add.s64 	%rd90, %rd90, 4;
	add.s64 	%rd89, %rd89, -1;
	setp.ne.s64 	%p39, %rd89, 0;
	@%p39 bra 	$L__BB4_13;
$L__BB4_14:
	setp.eq.s32 	%p40, %r1, 0;
	mov.f32 	%f364, 0f00000000;
	@%p40 bra 	$L__BB4_26;
	setp.lt.u32 	%p41, %r1, 8;
	mov.f32 	%f364, 0f00000000;
	mov.b64 	%rd93, 0;
	@%p41 bra 	$L__BB4_18;
	and.b64  	%rd93, %rd3, -8;
	add.s64 	%rd97, %rd1, 16;
	add.s64 	%rd96, %rd2, 16;
	mov.f32 	%f364, 0f00000000;
	mov.u64 	%rd98, %rd93;
$L__BB4_17:
	.pragma "nounroll";
	ld.global.f32 	%f90, [%rd97+-16];
	sub.f32 	%f91, %f90, %f356;
	fma.rn.f32 	%f92, %f91, 0f3BBB989D, 0f3F000000;
	cvt.sat.f32.f32 	%f93, %f92;
	mov.f32 	%f94, 0f4B400001;
	mov.f32 	%f95, 0f437C0000;
	fma.rm.f32 	%f96, %f93, %f95, %f94;
	add.f32 	%f97, %f96, 0fCB40007F;
	neg.f32 	%f98, %f97;
	fma.rn.f32 	%f99, %f91, 0f3FB8AA3B, %f98;
	fma.rn.f32 	%f100, %f91, 0f32A57060, %f99;
	mov.b32 	%r6, %f96;
	shl.b32 	%r7, %r6, 23;
	mov.b32 	%f101, %r7;
	ex2.approx.ftz.f32 	%f102, %f100;
	mul.f32 	%f103, %f102, %f101;
	st.global.f32 	[%rd96+-16], %f103;
	add.f32 	%f104, %f364, %f103;
	ld.global.f32 	%f105, [%rd97+-12];
	sub.f32 	%f106, %f105, %f356;
	fma.rn.f32 	%f107, %f106, 0f3BBB989D, 0f3F000000;
	cvt.sat.f32.f32 	%f108, %f107;
	fma.rm.f32 	%f109, %f108, %f95, %f94;
	add.f32 	%f110, %f109, 0fCB40007F;
	neg.f32 	%f111, %f110;
	fma.rn.f32 	%f112, %f106, 0f3FB8AA3B, %f111;
	fma.rn.f32 	%f113, %f106, 0f32A57060, %f112;
	mov.b32 	%r8, %f109;
	shl.b32 	%r9, %r8, 23;
	mov.b32 	%f114, %r9;
	ex2.approx.ftz.f32 	%f115, %f113;
	mul.f32 	%f116, %f115, %f114;
	st.global.f32 	[%rd96+-12], %f116;
	add.f32 	%f117, %f104, %f116;
	ld.global.f32 	%f118, [%rd97+-8];
	sub.f32 	%f119, %f118, %f356;
	fma.rn.f32 	%f120, %f119, 0f3BBB989D, 0f3F000000;
	cvt.sat.f32.f32 	%f121, %f120;
	fma.rm.f32 	%f122, %f121, %f95, %f94;
	add.f32 	%f123, %f122, 0fCB40007F;
	neg.f32 	%f124, %f123;
	fma.rn.f32 	%f125, %f119, 0f3FB8AA3B, %f124;
	fma.rn.f32 	%f126, %f119, 0f32A57060, %f125;
	mov.b32 	%r10, %f122;
	shl.b32 	%r11, %r10, 23;
	mov.b32 	%f127, %r11;
	ex2.approx.ftz.f32 	%f128, %f126;
	mul.f32 	%f129, %f128, %f127;
	st.global.f32 	[%rd96+-8], %f129;
	add.f32 	%f130, %f117, %f129;
	ld.global.f32 	%f131, [%rd97+-4];
	sub.f32 	%f132, %f131, %f356;
	fma.rn.f32 	%f133, %f132, 0f3BBB989D, 0f3F000000;
	cvt.sat.f32.f32 	%f134, %f133;
	fma.rm.f32 	%f135, %f134, %f95, %f94;
	add.f32 	%f136, %f135, 0fCB40007F;
	neg.f32 	%f137, %f136;
	fma.rn.f32 	%f138, %f132, 0f3FB8AA3B, %f137;
	fma.rn.f32 	%f139, %f132, 0f32A57060, %f138;
	mov.b32 	%r12, %f135;
	shl.b32 	%r13, %r12, 23;
	mov.b32 	%f140, %r13;
	ex2.approx.ftz.f32 	%f141, %f139;
	mul.f32 	%f142, %f141, %f140;
	st.global.f32 	[%rd96+-4], %f142;
	add.f32 	%f143, %f130, %f142;
	ld.global.f32 	%f144, [%rd97];
	sub.f32 	%f145, %f144, %f356;
	fma.rn.f32 	%f146, %f145, 0f3BBB989D, 0f3F000000;
	cvt.sat.f32.f32 	%f147, %f146;
	fma.rm.f32 	%f148, %f147, %f95, %f94;
	add.f32 	%f149, %f148, 0fCB40007F;
	neg.f32 	%f150, %f149;
	fma.rn.f32 	%f151, %f145, 0f3FB8AA3B, %f150;
	fma.rn.f32 	%f152, %f145, 0f32A57060, %f151;
	mov.b32 	%r14, %f148;
	shl.b32 	%r15, %r14, 23;
	mov.b32 	%f153, %r15;
	ex2.approx.ftz.f32 	%f154, %f152;
	mul.f32 	%f155, %f154, %f153;
	st.global.f32 	[%rd96], %f155;
	add.f32 	%f156, %f143, %f155;
	ld.global.f32 	%f157, [%rd97+4];
	sub.f32 	%f158, %f157, %f356;
	fma.rn.f32 	%f159, %f158, 0f3BBB989D, 0f3F000000;
	cvt.sat.f32.f32 	%f160, %f159;
	fma.rm.f32 	%f161, %f160, %f95, %f94;
	add.f32 	%f162, %f161, 0fCB40007F;
	neg.f32 	%f163, %f162;
	fma.rn.f32 	%f164, %f158, 0f3FB8AA3B, %f163;
	fma.rn.f32 	%f165, %f158, 0f32A57060, %f164;
	mov.b32 	%r16, %f161;
	shl.b32 	%r17, %r16, 23;
	mov.b32 	%f166, %r17;
	ex2.approx.ftz.f32 	%f167, %f165;
	mul.f32 	%f168, %f167, %f166;
	st.global.f32 	[%rd96+4], %f168;
	add.f32 	%f169, %f156, %f168;
	ld.global.f32 	%f170, [%rd97+8];
	sub.f32 	%f171, %f170, %f356;
	fma.rn.f32 	%f172, %f171, 0f3BBB989D, 0f3F000000;
	cvt.sat.f32.f32 	%f173, %f172;
	fma.rm.f32 	%f174, %f173, %f95, %f94;
	add.f32 	%f175, %f174, 0fCB40007F;
	neg.f32 	%f176, %f175;
	fma.rn.f32 	%f177, %f171, 0f3FB8AA3B, %f176;
	fma.rn.f32 	%f178, %f171, 0f32A57060, %f177;
	mov.b32 	%r18, %f174;
	shl.b32 	%r19, %r18, 23;
	mov.b32 	%f179, %r19;
	ex2.approx.ftz.f32 	%f180, %f178;
	mul.f32 	%f181, %f180, %f179;
	st.global.f32 	[%rd96+8], %f181;
	add.f32 	%f182, %f169, %f181;
	ld.global.f32 	%f183, [%rd97+12];
	sub.f32 	%f184, %f183, %f356;
	fma.rn.f32 	%f185, %f184, 0f3BBB989D, 0f3F000000;
	cvt.sat.f32.f32 	%f186, %f185;
	fma.rm.f32 	%f187, %f186, %f95, %f94;
	add.f32 	%f188, %f187, 0fCB40007F;
	neg.f32 	%f189, %f188;
	fma.rn.f32 	%f190, %f184, 0f3FB8AA3B, %f189;
	fma.rn.f32 	%f191, %f184, 0f32A57060, %f190;
	mov.b32 	%r20, %f187;
	shl.b32 	%r21, %r20, 23;
	mov.b32 	%f192, %r21;
	ex2.approx.ftz.f32 	%f193, %f191;
	mul.f32 	%f194, %f193, %f192;
	st.global.f32 	[%rd96+12], %f194;
	add.f32 	%f364, %f182, %f194;
	add.s64 	%rd98, %rd98, -8;
	add.s64 	%rd97, %rd97, 32;
	add.s64 	%rd96, %rd96, 32;
	setp.eq.s64 	%p42, %rd98, 0;
	@%p42 bra 	$L__BB4_18;
	bra.uni 	$L__BB4_17;
$L__BB4_18:
	and.b32  	%r22, %r1, 7;
	setp.eq.s32 	%p43, %r22, 0;
	@%p43 bra 	$L__BB4_26;
	and.b64  	%rd65, %rd3, 7;
	add.s64 	%rd66, %rd65, -1;
	setp.lt.u64 	%p44, %rd66, 3;
	@%p44 bra 	$L__BB4_21;
	shl.b64 	%rd67, %rd93, 2;
	add.s64 	%rd68, %rd1, %rd67;
	ld.global.f32 	%f196, [%rd68];
	sub.f32 	%f197, %f196, %f356;
	fma.rn.f32 	%f198, %f197, 0f3BBB989D, 0f3F000000;
	cvt.sat.f32.f32 	%f199, %f198;
	mov.f32 	%f200, 0f4B400001;
	mov.f32 	%f201, 0f437C0000;
	fma.rm.f32 	%f202, %f199, %f201, %f200;
	add.f32 	%f203, %f202, 0fCB40007F;
	neg.f32 	%f204, %f203;
	fma.rn.f32 	%f205, %f197, 0f3FB8AA3B, %f204;
	fma.rn.f32 	%f206, %f197, 0f32A57060, %f205;
	mov.b32 	%r23, %f202;
	shl.b32 	%r24, %r23, 23;
	mov.b32 	%f207, %r24;
	ex2.approx.ftz.f32 	%f208, %f206;
	mul.f32 	%f209, %f208, %f207;
	add.s64 	%rd69, %rd2, %rd67;
	st.global.f32 	[%rd69], %f209;
	add.f32 	%f210, %f364, %f209;
	ld.global.f32 	%f211, [%rd68+4];
	sub.f32 	%f212, %f211, %f356;
	fma.rn.f32 	%f213, %f212, 0f3BBB989D, 0f3F000000;
	cvt.sat.f32.f32 	%f214, %f213;
	fma.rm.f32 	%f215, %f214, %f201, %f200;
	add.f32 	%f216, %f215, 0fCB40007F;
	neg.f32 	%f217, %f216;
	fma.rn.f32 	%f218, %f212, 0f3FB8AA3B, %f217;
	fma.rn.f32 	%f219, %f212, 0f32A57060, %f218;
	mov.b32 	%r25, %f215;
	shl.b32 	%r26, %r25, 23;
	mov.b32 	%f220, %r26;
	ex2.approx.ftz.f32 	%f221, %f219;
	mul.f32 	%f222, %f221, %f220;
	st.global.f32 	[%rd69+4], %f222;
	add.f32 	%f223, %f210, %f222;
	ld.global.f32 	%f224, [%rd68+8];
	sub.f32 	%f225, %f224, %f356;
	fma.rn.f32 	%f226, %f225, 0f3BBB989D, 0f3F000000;
	cvt.sat.f32.f32 	%f227, %f226;
	fma.rm.f32 	%f228, %f227, %f201, %f200;
	add.f32 	%f229, %f228, 0fCB40007F;
	neg.f32 	%f230, %f229;
	fma.rn.f32 	%f231, %f225, 0f3FB8AA3B, %f230;
	fma.rn.f32 	%f232, %f225, 0f32A57060, %f231;
	mov.b32 	%r27, %f228;
	shl.b32 	%r28, %r27, 23;
	mov.b32 	%f233, %r28;
	ex2.approx.ftz.f32 	%f234, %f232;
	mul.f32 	%f235, %f234, %f233;
	st.global.f32 	[%rd69+8], %f235;
	add.f32 	%f236, %f223, %f235;
	ld.global.f32 	%f237, [%rd68+12];
	sub.f32 	%f238, %f237, %f356;
	fma.rn.f32 	%f239, %f238, 0f3BBB989D, 0f3F000000;
	cvt.sat.f32.f32 	%f240, %f239;
	fma.rm.f32 	%f241, %f240, %f201, %f200;
	add.f32 	%f242, %f241, 0fCB40007F;
	neg.f32 	%f243, %f242;
	fma.rn.f32 	%f244, %f238, 0f3FB8AA3B, %f243;
	fma.rn.f32 	%f245, %f238, 0f32A57060, %f244;
	mov.b32 	%r29, %f241;
	shl.b32 	%r30, %r29, 23;
	mov.b32 	%f246, %r30;
	ex2.approx.ftz.f32 	%f247, %f245;
	mul.f32 	%f248, %f247, %f246;
	st.global.f32 	[%rd69+12], %f248;
	add.f32 	%f364, %f236, %f248;
	add.s64 	%rd93, %rd93, 4;
$L__BB4_21:
	and.b32  	%r31, %r1, 3;
	setp.eq.s32 	%p45, %r31, 0;
	@%p45 bra 	$L__BB4_26;
	setp.eq.s32 	%p46, %r31, 1;
	@%p46 bra 	$L__BB4_24;
	shl.b64 	%rd70, %rd93, 2;
	add.s64 	%rd71, %rd1, %rd70;
	ld.global.f32 	%f250, [%rd71];
	sub.f32 	%f251, %f250, %f356;
	fma.rn.f32 	%f252, %f251, 0f3BBB989D, 0f3F000000;
	cvt.sat.f32.f32 	%f253, %f252;
	mov.f32 	%f254, 0f4B400001;
	mov.f32 	%f255, 0f437C0000;
	fma.rm.f32 	%f256, %f253, %f255, %f254;
	add.f32 	%f257, %f256, 0fCB40007F;
	neg.f32 	%f258, %f257;
	fma.rn.f32 	%f259, %f251, 0f3FB8AA3B, %f258;
	fma.rn.f32 	%f260, %f251, 0f32A57060, %f259;
	mov.b32 	%r32, %f256;
	shl.b32 	%r33, %r32, 23;
	mov.b32 	%f261, %r33;
	ex2.approx.ftz.f32 	%f262, %f260;
	mul.f32 	%f263, %f262, %f261;
	add.s64 	%rd72, %rd2, %rd70;
	st.global.f32 	[%rd72], %f263;
	add.f32 	%f264, %f364, %f263;
	ld.global.f32 	%f265, [%rd71+4];
	sub.f32 	%f266, %f265, %f356;
	fma.rn.f32 	%f267, %f266, 0f3BBB989D, 0f3F000000;
	cvt.sat.f32.f32 	%f268, %f267;
	fma.rm.f32 	%f269, %f268, %f255, %f254;
	add.f32 	%f270, %f269, 0fCB40007F;
	neg.f32 	%f271, %f270;
	fma.rn.f32 	%f272, %f266, 0f3FB8AA3B, %f271;
	fma.rn.f32 	%f273, %f266, 0f32A57060, %f272;
	mov.b32 	%r34, %f269;
	shl.b32 	%r35, %r34, 23;
	mov.b32 	%f274, %r35;
	ex2.approx.ftz.f32 	%f275, %f273;
	mul.f32 	%f276, %f275, %f274;
	st.global.f32 	[%rd72+4], %f276;
	add.f32 	%f364, %f264, %f276;
	add.s64 	%rd93, %rd93, 2;
$L__BB4_24:
	and.b32  	%r36, %r1, 1;
	setp.eq.b32 	%p47, %r36, 1;
	not.pred 	%p48, %p47;
	@%p48 bra 	$L__BB4_26;
	shl.b64 	%rd73, %rd93, 2;
	add.s64 	%rd74, %rd1, %rd73;
	ld.global.f32 	%f277, [%rd74];
	sub.f32 	%f278, %f277, %f356;
	fma.rn.f32 	%f279, %f278, 0f3BBB989D, 0f3F000000;
	cvt.sat.f32.f32 	%f280, %f279;
	mov.f32 	%f281, 0f4B400001;
	mov.f32 	%f282, 0f437C0000;
	fma.rm.f32 	%f283, %f280, %f282, %f281;
	add.f32 	%f284, %f283, 0fCB40007F;
	neg.f32 	%f285, %f284;
	fma.rn.f32 	%f286, %f278, 0f3FB8AA3B, %f285;
	fma.rn.f32 	%f287, %f278, 0f32A57060, %f286;
	mov.b32 	%r37, %f283;
	shl.b32 	%r38, %r37, 23;
	mov.b32 	%f288, %r38;
	ex2.approx.ftz.f32 	%f289, %f287;
	mul.f32 	%f290, %f289, %f288;
	add.s64 	%rd75, %rd2, %rd73;
	st.global.f32 	[%rd75], %f290;
	add.f32 	%f364, %f364, %f290;
$L__BB4_26:
	setp.eq.s32 	%p49, %r1, 0;
	@%p49 bra 	$L__BB4_39;
	setp.lt.u32 	%p50, %r1, 16;
	mov.b64 	%rd101, 0;
	@%p50 bra 	$L__BB4_30;
	and.b64  	%rd101, %rd3, -16;
	add.s64 	%rd99, %rd2, 32;
	mov.u64 	%rd100, %rd101;
$L__BB4_29:
	.pragma "nounroll";
	ld.global.f32 	%f291, [%rd99+-32];
	div.rn.f32 	%f292, %f291, %f364;
	st.global.f32 	[%rd99+-32], %f292;
	ld.global.f32 	%f293, [%rd99+-28];
	div.rn.f32 	%f294, %f293, %f364;
	st.global.f32 	[%rd99+-28], %f294;
	ld.global.f32 	%f295, [%rd99+-24];
	div.rn.f32 	%f296, %f295, %f364;
	st.global.f32 	[%rd99+-24], %f296;
	ld.global.f32 	%f297, [%rd99+-20];
	div.rn.f32 	%f298, %f297, %f364;
	st.global.f32 	[%rd99+-20], %f298;
	ld.global.f32 	%f299, [%rd99+-16];
	div.rn.f32 	%f300, %f299, %f364;
	st.global.f32 	[%rd99+-16], %f300;
	ld.global.f32 	%f301, [%rd99+-12];
	div.rn.f32 	%f302, %f301, %f364;
	st.global.f32 	[%rd99+-12], %f302;
	ld.global.f32 	%f303, [%rd99+-8];
	div.rn.f32 	%f304, %f303, %f364;
	st.global.f32 	[%rd99+-8], %f304;
	ld.global.f32 	%f305, [%rd99+-4];
	div.rn.f32 	%f306, %f305, %f364;
	st.global.f32 	[%rd99+-4], %f306;
	ld.global.f32 	%f307, [%rd99];
	div.rn.f32 	%f308, %f307, %f364;
	st.global.f32 	[%rd99], %f308;
	ld.global.f32 	%f309, [%rd99+4];
	div.rn.f32 	%f310, %f309, %f364;
	st.global.f32 	[%rd99+4], %f310;
	ld.global.f32 	%f311, [%rd99+8];
	div.rn.f32 	%f312, %f311, %f364;
	st.global.f32 	[%rd99+8], %f312;
	ld.global.f32 	%f313, [%rd99+12];
	div.rn.f32 	%f314, %f313, %f364;
	st.global.f32 	[%rd99+12], %f314;
	ld.global.f32 	%f315, [%rd99+16];
	div.rn.f32 	%f316, %f315, %f364;
	st.global.f32 	[%rd99+16], %f316;
	ld.global.f32 	%f317, [%rd99+20];
	div.rn.f32 	%f318, %f317, %f364;
	st.global.f32 	[%rd99+20], %f318;
	ld.global.f32 	%f319, [%rd99+24];
	div.rn.f32 	%f320, %f319, %f364;
	st.global.f32 	[%rd99+24], %f320;
	ld.global.f32 	%f321, [%rd99+28];
	div.rn.f32 	%f322, %f321, %f364;
	st.global.f32 	[%rd99+28], %f322;
	add.s64 	%rd100, %rd100, -16;
	add.s64 	%rd99, %rd99, 64;
	setp.ne.s64 	%p51, %rd100, 0;
	@%p51 bra 	$L__BB4_29;
$L__BB4_30:
	and.b32  	%r39, %r1, 15;
	setp.eq.s32 	%p52, %r39, 0;
	@%p52 bra 	$L__BB4_39;
	and.b64  	%rd77, %rd3, 15;
	add.s64 	%rd78, %rd77, -1;
	setp.lt.u64 	%p53, %rd78, 7;
	@%p53 bra 	$L__BB4_33;
	shl.b64 	%rd79, %rd101, 2;
	add.s64 	%rd80, %rd2, %rd79;
	ld.global.f32 	%f323, [%rd80];
	div.rn.f32 	%f324, %f323, %f364;
	st.global.f32 	[%rd80], %f324;
	ld.global.f32 	%f325, [%rd80+4];
	div.rn.f32 	%f326, %f325, %f364;
	st.global.f32 	[%rd80+4], %f326;
	ld.global.f32 	%f327, [%rd80+8];
	div.rn.f32 	%f328, %f327, %f364;
	st.global.f32 	[%rd80+8], %f328;
	ld.global.f32 	%f329, [%rd80+12];
	div.rn.f32 	%f330, %f329, %f364;
	st.global.f32 	[%rd80+12], %f330;
	ld.global.f32 	%f331, [%rd80+16];
	div.rn.f32 	%f332, %f331, %f364;
	st.global.f32 	[%rd80+16], %f332;
	ld.global.f32 	%f333, [%rd80+20];
	div.rn.f32 	%f334, %f333, %f364;
	st.global.f32 	[%rd80+20], %f334;
	ld.global.f32 	%f335, [%rd80+24];
	div.rn.f32 	%f336, %f335, %f364;
	st.global.f32 	[%rd80+24], %f336;
	ld.global.f32 	%f337, [%rd80+28];
	div.rn.f32 	%f338, %f337, %f364;
	st.global.f32 	[%rd80+28], %f338;
	add.s64 	%rd101, %rd101, 8;
$L__BB4_33:
	and.b32  	%r40, %r1, 7;
	setp.eq.s32 	%p54, %r40, 0;
	@%p54 bra 	$L__BB4_39;
	and.b64  	%rd81, %rd3, 7;
	add.s64 	%rd82, %rd81, -1;
	setp.lt.u64 	%p55, %rd82, 3;
	@%p55 bra 	$L__BB4_36;
	shl.b64 	%rd83, %rd101, 2;
	add.s64 	%rd84, %rd2, %rd83;
	ld.global.f32 	%f339, [%rd84];
	div.rn.f32 	%f340, %f339, %f364;
	st.global.f32 	[%rd84], %f340;
	ld.global.f32 	%f341, [%rd84+4];
	div.rn.f32 	%f342, %f341, %f364;
	st.global.f32 	[%rd84+4], %f342;
	ld.global.f32 	%f343, [%rd84+8];
	div.rn.f32 	%f344, %f343, %f364;
	st.global.f32 	[%rd84+8], %f344;
	ld.global.f32 	%f345, [%rd84+12];
	div.rn.f32 	%f346, %f345, %f364;
	st.global.f32 	[%rd84+12], %f346;
	add.s64 	%rd101, %rd101, 4;
$L__BB4_36:
	and.b32  	%r41, %r1, 3;
	setp.eq.s32 	%p56, %r41, 0;
	@%p56 bra 	$L__BB4_39;
	shl.b64 	%rd85, %rd101, 2;
	add.s64 	%rd105, %rd2, %rd85;
	and.b64  	%rd104, %rd3, 3;
$L__BB4_38:
	.pragma "nounroll";
	ld.global.f32 	%f347, [%rd105];
	div.rn.f32 	%f348, %f347, %f364;
	st.global.f32 	[%rd105], %f348;
	add.s64 	%rd105, %rd105, 4;
	add.s64 	%rd104, %rd104, -1;
	setp.ne.s64 	%p57, %rd104, 0;
	@%p57 bra 	$L__BB4_38;
$L__BB4_39:
	ret;

}


// ===== COMPILED SASS (sm_100) =====

	.target	sm_100

	.elftype	@"ET_EXEC"


//--------------------- .note.nv.tkinfo           --------------------------
	.section	.note.nv.tkinfo,"",@"SHT_NOTE"
	.sectionflags	@"SHF_NOTE_NV_TKINFO"
	.tkinfo
        /*0018*/ 	.word	0x00000002
        /*0030*/ 	.string	""
        /*0030*/ 	.string	"ptxas"
        /*0030*/ 	.string	"Cuda compilation tools, release 13.0, V13.0.88"
        /*0030*/ 	.string	"Build cuda_13.0.r13.0/compiler.36424714_0"
        /*0030*/ 	.string	"-arch sm_100 -m 64 "



//--------------------- .note.nv.cuinfo           --------------------------
	.section	.note.nv.cuinfo,"",@"SHT_NOTE"
	.sectionflags	@"SHF_NOTE_NV_CUINFO"
        /*0018*/ 	.short	0x0002
        /*001a*/ 	.short	0x0064
        /*001c*/ 	.short	0x0082
	.zero		2


//--------------------- .nv.info                  --------------------------
	.section	.nv.info,"",@"SHT_CUDA_INFO"
	.align	4


	//----- nvinfo : EIATTR_REGCOUNT
	.align		4
        /*0000*/ 	.byte	0x04, 0x2f
        /*0002*/ 	.short	(.L_1 - .L_0)
	.align		4
.L_0:
        /*0004*/ 	.word	index@(_ZN5cntns13logsig_kernelEPKfPfi)
        /*0008*/ 	.word	0x0000000e


	//----- nvinfo : EIATTR_FRAME_SIZE
	.align		4
.L_1:
        /*000c*/ 	.byte	0x04, 0x11
        /*000e*/ 	.short	(.L_3 - .L_2)
	.align		4
.L_2:
        /*0010*/ 	.word	index@($__internal_1_$__cuda_sm20_rcp_rn_f32_slowpath)
        /*0014*/ 	.word	0x00000000


	//----- nvinfo : EIATTR_FRAME_SIZE
	.align		4
.L_3:
        /*0018*/ 	.byte	0x04, 0x11
        /*001a*/ 	.short	(.L_5 - .L_4)
	.align		4
.L_4:
        /*001c*/ 	.word	index@(_ZN5cntns13logsig_kernelEPKfPfi)
        /*0020*/ 	.word	0x00000000


	//----- nvinfo : EIATTR_REGCOUNT
	.align		4
.L_5:
        /*0024*/ 	.byte	0x04, 0x2f
        /*0026*/ 	.short	(.L_7 - .L_6)
	.align		4
.L_6:
        /*0028*/ 	.word	index@(_ZN5cntns24logsig_derivative_kernelEPKfPfi)
        /*002c*/ 	.word	0x0000000c


	//----- nvinfo : EIATTR_FRAME_SIZE
	.align		4
.L_7:
        /*0030*/ 	.byte	0x04, 0x11
        /*0032*/ 	.short	(.L_9 - .L_8)
	.align		4
.L_8:
        /*0034*/ 	.word	index@(_ZN5cntns24logsig_derivative_kernelEPKfPfi)
        /*0038*/ 	.word	0x00000000


	//----- nvinfo : EIATTR_REGCOUNT
	.align		4
.L_9:
        /*003c*/ 	.byte	0x04, 0x2f
        /*003e*/ 	.short	(.L_11 - .L_10)
	.align		4
.L_10:
        /*0040*/ 	.word	index@(_ZN5cntns11relu_kernelEPKfPfi)
        /*0044*/ 	.word	0x0000000a


	//----- nvinfo : EIATTR_FRAME_SIZE
	.align		4
.L_11:
        /*0048*/ 	.byte	0x04, 0x11
        /*004a*/ 	.short	(.L_13 - .L_12)
	.align		4
.L_12:
        /*004c*/ 	.word	index@(_ZN5cntns11relu_kernelEPKfPfi)
        /*0050*/ 	.word	0x00000000


	//----- nvinfo : EIATTR_REGCOUNT
	.align		4
.L_13:
        /*0054*/ 	.byte	0x04, 0x2f
        /*0056*/ 	.short	(.L_15 - .L_14)
	.align		4
.L_14:
        /*0058*/ 	.word	index@(_ZN5cntns22relu_derivative_kernelEPKfPfi)
        /*005c*/ 	.word	0x0000000a


	//----- nvinfo : EIATTR_FRAME_SIZE
	.align		4
.L_15:
        /*0060*/ 	.byte	0x04, 0x11
        /*0062*/ 	.short	(.L_17 - .L_16)
	.align		4
.L_16:
        /*0064*/ 	.word	index@(_ZN5cntns22relu_derivative_kernelEPKfPfi)
        /*0068*/ 	.word	0x00000000


	//----- nvinfo : EIATTR_REGCOUNT
	.align		4
.L_17:
        /*006c*/ 	.byte	0x04, 0x2f
        /*006e*/ 	.short	(.L_19 - .L_18)
	.align		4
.L_18:
        /*0070*/ 	.word	index@(_ZN5cntns14softmax_kernelEPKfPfi)
        /*0074*/ 	.word	0x00000020


	//----- nvinfo : EIATTR_FRAME_SIZE
	.align		4
.L_19:
        /*0078*/ 	.byte	0x04, 0x11
        /*007a*/ 	.short	(.L_21 - .L_20)
	.align		4
.L_20:
        /*007c*/ 	.word	index@($__internal_0_$__cuda_sm3x_div_rn_noftz_f32_slowpath)
        /*0080*/ 	.word	0x00000000


	//----- nvinfo : EIATTR_FRAME_SIZE
	.align		4
.L_21:
        /*0084*/ 	.byte	0x04, 0x11
        /*0086*/ 	.short	(.L_23 - .L_22)
	.align		4
.L_22:
        /*0088*/ 	.word	index@(_ZN5cntns14softmax_kernelEPKfPfi)
        /*008c*/ 	.word	0x00000000


	//----- nvinfo : EIATTR_MIN_STACK_SIZE
	.align		4
.L_23:
        /*0090*/ 	.byte	0x04, 0x12
        /*0092*/ 	.short	(.L_25 - .L_24)
	.align		4
.L_24:
        /*0094*/ 	.word	index@(_ZN5cntns14softmax_kernelEPKfPfi)
        /*0098*/ 	.word	0x00000000


	//----- nvinfo : EIATTR_MIN_STACK_SIZE
	.align		4
.L_25:
        /*009c*/ 	.byte	0x04, 0x12
        /*009e*/ 	.short	(.L_27 - .L_26)
	.align		4
.L_26:
        /*00a0*/ 	.word	index@(_ZN5cntns22relu_derivative_kernelEPKfPfi)
        /*00a4*/ 	.word	0x00000000


	//----- nvinfo : EIATTR_MIN_STACK_SIZE
	.align		4
.L_27:
        /*00a8*/ 	.byte	0x04, 0x12
        /*00aa*/ 	.short	(.L_29 - .L_28)
	.align		4
.L_28:
        /*00ac*/ 	.word	index@(_ZN5cntns11relu_kernelEPKfPfi)
        /*00b0*/ 	.word	0x00000000


	//----- nvinfo : EIATTR_MIN_STACK_SIZE
	.align		4
.L_29:
        /*00b4*/ 	.byte	0x04, 0x12
        /*00b6*/ 	.short	(.L_31 - .L_30)
	.align		4
.L_30:
        /*00b8*/ 	.word	index@(_ZN5cntns24logsig_derivative_kernelEPKfPfi)
        /*00bc*/ 	.word	0x00000000


	//----- nvinfo : EIATTR_MIN_STACK_SIZE
	.align		4
.L_31:
        /*00c0*/ 	.byte	0x04, 0x12
        /*00c2*/ 	.short	(.L_33 - .L_32)
	.align		4
.L_32:
        /*00c4*/ 	.word	index@(_ZN5cntns13logsig_kernelEPKfPfi)
        /*00c8*/ 	.word	0x00000000
.L_33:


//--------------------- .nv.compat                --------------------------
	.section	.nv.compat,"",@"SHT_CUDA_COMPAT_INFO"
	.align	4
        /*0000*/ 	.byte	0x02, 0x09, 0x00, 0x00, 0x02, 0x02, 0x01, 0x00, 0x02, 0x05, 0x05, 0x00, 0x03, 0x07, 0x01, 0x01
        /*0010*/ 	.byte	0x02, 0x03, 0x00, 0x00, 0x02, 0x06, 0x01, 0x00, 0x04, 0x0b, 0x08, 0x00, 0x01, 0x00, 0x00, 0x00
        /*0020*/ 	.byte	0x00, 0x00, 0x00, 0x00


//--------------------- .nv.info._ZN5cntns14softmax_kernelEPKfPfi --------------------------
	.section	.nv.info._ZN5cntns14softmax_kernelEPKfPfi,"",@"SHT_CUDA_INFO"
	.sectionflags	@""
	.align	4


	//----- nvinfo : EIATTR_CUDA_API_VERSION
	.align		4
        /*0000*/ 	.byte	0x04, 0x37
        /*0002*/ 	.short	(.L_35 - .L_34)
.L_34:
        /*0004*/ 	.word	0x00000082


	//----- nvinfo : EIATTR_KPARAM_INFO
	.align		4
.L_35:
        /*0008*/ 	.byte	0x04, 0x17
        /*000a*/ 	.short	(.L_37 - .L_36)
.L_36:
        /*000c*/ 	.word	0x00000000
        /*0010*/ 	.short	0x0002
        /*0012*/ 	.short	0x0010
        /*0014*/ 	.byte	0x00, 0xf0, 0x11, 0x00


	//----- nvinfo : EIATTR_KPARAM_INFO
	.align		4
.L_37:
        /*0018*/ 	.byte	0x04, 0x17
        /*001a*/ 	.short	(.L_39 - .L_38)
.L_38:
        /*001c*/ 	.word	0x00000000
        /*0020*/ 	.short	0x0001
        /*0022*/ 	.short	0x0008
        /*0024*/ 	.byte	0x00, 0xf5, 0x21, 0x00


	//----- nvinfo : EIATTR_KPARAM_INFO
	.align		4
.L_39:
        /*0028*/ 	.byte	0x04, 0x17
        /*002a*/ 	.short	(.L_41 - .L_40)
.L_40:
        /*002c*/ 	.word	0x00000000
        /*0030*/ 	.short	0x0000
        /*0032*/ 	.short	0x0000
        /*0034*/ 	.byte	0x00, 0xf5, 0x21, 0x00


	//----- nvinfo : EIATTR_SPARSE_MMA_MASK
	.align		4
.L_41:
        /*0038*/ 	.byte	0x03, 0x50
        /*003a*/ 	.short	0x0000


	//----- nvinfo : EIATTR_MAXREG_COUNT
	.align		4
        /*003c*/ 	.byte	0x03, 0x1b
        /*003e*/ 	.short	0x00ff


	//----- nvinfo : EIATTR_MERCURY_ISA_VERSION
	.align		4
        /*0040*/ 	.byte	0x03, 0x5f
        /*0042*/ 	.short	0x0101


	//----- nvinfo : EIATTR_VRC_CTA_INIT_COUNT
	.align		4
        /*0044*/ 	.byte	0x02, 0x4a
	.zero		1
	.zero		1


	//----- nvinfo : EIATTR_EXIT_INSTR_OFFSETS
	.align		4
        /*0048*/ 	.byte	0x04, 0x1c
        /*004a*/ 	.short	(.L_43 - .L_42)


	//   ....[0]....
.L_42:
        /*004c*/ 	.word	0x00000030


	//   ....[1]....
        /*0050*/ 	.word	0x00001b90


	//   ....[2]....
        /*0054*/ 	.word	0x00002b10


	//   ....[3]....
        /*0058*/ 	.word	0x00003310


	//   ....[4]....
        /*005c*/ 	.word	0x00003790


	//   ....[5]....
        /*0060*/ 	.word	0x00003980


	//----- nvinfo : EIATTR_CRS_STACK_SIZE
	.align		4
.L_43:
        /*0064*/ 	.byte	0x04, 0x1e
        /*0066*/ 	.short	(.L_45 - .L_44)
.L_44:
        /*0068*/ 	.word	0x00000000


	//----- nvinfo : EIATTR_CBANK_PARAM_SIZE
	.align		4
.L_45:
        /*006c*/ 	.byte	0x03, 0x19
        /*006e*/ 	.short	0x0014


	//----- nvinfo : EIATTR_PARAM_CBANK
	.align		4
        /*0070*/ 	.byte	0x04, 0x0a
        /*0072*/ 	.short	(.L_47 - .L_46)
	.align		4
.L_46:
        /*0074*/ 	.word	index@(.nv.constant0._ZN5cntns14softmax_kernelEPKfPfi)
        /*0078*/ 	.short	0x0380
        /*007a*/ 	.short	0x0014


	//----- nvinfo : EIATTR_SW_WAR
	.align		4
.L_47:
        /*007c*/ 	.byte	0x04, 0x36
        /*007e*/ 	.short	(.L_49 - .L_48)
.L_48:
        /*0080*/ 	.word	0x00000008
.L_49:


//--------------------- .nv.info._ZN5cntns22relu_derivative_kernelEPKfPfi --------------------------
	.section	.nv.info._ZN5cntns22relu_derivative_kernelEPKfPfi,"",@"SHT_CUDA_INFO"
	.sectionflags	@""
	.align	4


	//----- nvinfo : EIATTR_CUDA_API_VERSION
	.align		4
        /*0000*/ 	.byte	0x04, 0x37
        /*0002*/ 	.short	(.L_51 - .L_50)
.L_50:
        /*0004*/ 	.word	0x00000082


	//----- nvinfo : EIATTR_KPARAM_INFO
	.align		4
.L_51:
        /*0008*/ 	.byte	0x04, 0x17
        /*000a*/ 	.short	(.L_53 - .L_52)
.L_52:
        /*000c*/ 	.word	0x00000000
        /*0010*/ 	.short	0x0002
        /*0012*/ 	.short	0x0010
        /*0014*/ 	.byte	0x00, 0xf0, 0x11, 0x00


	//----- nvinfo : EIATTR_KPARAM_INFO
	.align		4
.L_53:
        /*0018*/ 	.byte	0x04, 0x17
        /*001a*/ 	.short	(.L_55 - .L_54)
.L_54:
        /*001c*/ 	.word	0x00000000
        /*0020*/ 	.short	0x0001
        /*0022*/ 	.short	0x0008
        /*0024*/ 	.byte	0x00, 0xf5, 0x21, 0x00


	//----- nvinfo : EIATTR_KPARAM_INFO
	.align		4
.L_55:
        /*0028*/ 	.byte	0x04, 0x17
        /*002a*/ 	.short	(.L_57 - .L_56)
.L_56:
        /*002c*/ 	.word	0x00000000
        /*0030*/ 	.short	0x0000
        /*0032*/ 	.short	0x0000
        /*0034*/ 	.byte	0x00, 0xf5, 0x21, 0x00


	//----- nvinfo : EIATTR_SPARSE_MMA_MASK
	.align		4
.L_57:
        /*0038*/ 	.byte	0x03, 0x50
        /*003a*/ 	.short	0x0000


	//----- nvinfo : EIATTR_MAXREG_COUNT
	.align		4
        /*003c*/ 	.byte	0x03, 0x1b
        /*003e*/ 	.short	0x00ff


	//----- nvinfo : EIATTR_MERCURY_ISA_VERSION
	.align		4
        /*0040*/ 	.byte	0x03, 0x5f
        /*0042*/ 	.short	0x0101


	//----- nvinfo : EIATTR_VRC_CTA_INIT_COUNT
	.align		4
        /*0044*/ 	.byte	0x02, 0x4a
	.zero		1
	.zero		1


	//----- nvinfo : EIATTR_EXIT_INSTR_OFFSETS
	.align		4
        /*0048*/ 	.byte	0x04, 0x1c
        /*004a*/ 	.short	(.L_59 - .L_58)


	//   ....[0]....
.L_58:
        /*004c*/ 	.word	0x00000070


	//   ....[1]....
        /*0050*/ 	.word	0x00000100


	//----- nvinfo : EIATTR_CBANK_PARAM_SIZE
	.align		4
.L_59:
        /*0054*/ 	.byte	0x03, 0x19
        /*0056*/ 	.short	0x0014


	//----- nvinfo : EIATTR_PARAM_CBANK
	.align		4
        /*0058*/ 	.byte	0x04, 0x0a
        /*005a*/ 	.short	(.L_61 - .L_60)
	.align		4
.L_60:
        /*005c*/ 	.word	index@(.nv.constant0._ZN5cntns22relu_derivative_kernelEPKfPfi)
        /*0060*/ 	.short	0x0380
        /*0062*/ 	.short	0x0014


	//----- nvinfo : EIATTR_SW_WAR
	.align		4
.L_61:
        /*0064*/ 	.byte	0x04, 0x36
        /*0066*/ 	.short	(.L_63 - .L_62)
.L_62:
        /*0068*/ 	.word	0x00000008
.L_63:


//--------------------- .nv.info._ZN5cntns11relu_kernelEPKfPfi --------------------------
	.section	.nv.info._ZN5cntns11relu_kernelEPKfPfi,"",@"SHT_CUDA_INFO"
	.sectionflags	@""
	.align	4


	//----- nvinfo : EIATTR_CUDA_API_VERSION
	.align		4
        /*0000*/ 	.byte	0x04, 0x37
        /*0002*/ 	.short	(.L_65 - .L_64)
.L_64:
        /*0004*/ 	.word	0x00000082


	//----- nvinfo : EIATTR_KPARAM_INFO
	.align		4
.L_65:
        /*0008*/ 	.byte	0x04, 0x17
        /*000a*/ 	.short	(.L_67 - .L_66)
.L_66:
        /*000c*/ 	.word	0x00000000
        /*0010*/ 	.short	0x0002
        /*0012*/ 	.short	0x0010
        /*0014*/ 	.byte	0x00, 0xf0, 0x11, 0x00


	//----- nvinfo : EIATTR_KPARAM_INFO
	.align		4
.L_67:
        /*0018*/ 	.byte	0x04, 0x17
        /*001a*/ 	.short	(.L_69 - .L_68)
.L_68:
        /*001c*/ 	.word	0x00000000
        /*0020*/ 	.short	0x0001
        /*0022*/ 	.short	0x0008
        /*0024*/ 	.byte	0x00, 0xf5, 0x21, 0x00


	//----- nvinfo : EIATTR_KPARAM_INFO
	.align		4
.L_69:
        /*0028*/ 	.byte	0x04, 0x17
        /*002a*/ 	.short	(.L_71 - .L_70)
.L_70:
        /*002c*/ 	.word	0x00000000
        /*0030*/ 	.short	0x0000
        /*0032*/ 	.short	0x0000
        /*0034*/ 	.byte	0x00, 0xf5, 0x21, 0x00


	//----- nvinfo : EIATTR_SPARSE_MMA_MASK
	.align		4
.L_71:
        /*0038*/ 	.byte	0x03, 0x50
        /*003a*/ 	.short	0x0000


	//----- nvinfo : EIATTR_MAXREG_COUNT
	.align		4
        /*003c*/ 	.byte	0x03, 0x1b
        /*003e*/ 	.short	0x00ff


	//----- nvinfo : EIATTR_MERCURY_ISA_VERSION
	.align		4
        /*0040*/ 	.byte	0x03, 0x5f
        /*0042*/ 	.short	0x0101


	//----- nvinfo : EIATTR_VRC_CTA_INIT_COUNT
	.align		4
        /*0044*/ 	.byte	0x02, 0x4a
	.zero		1
	.zero		1


	//----- nvinfo : EIATTR_EXIT_INSTR_OFFSETS
	.align		4
        /*0048*/ 	.byte	0x04, 0x1c
        /*004a*/ 	.short	(.L_73 - .L_72)


	//   ....[0]....
.L_72:
        /*004c*/ 	.word	0x00000070


	//   ....[1]....
        /*0050*/ 	.word	0x00000110


	//----- nvinfo : EIATTR_CBANK_PARAM_SIZE
	.align		4
.L_73:
        /*0054*/ 	.byte	0x03, 0x19
        /*0056*/ 	.short	0x0014


	//----- nvinfo : EIATTR_PARAM_CBANK
	.align		4
        /*0058*/ 	.byte	0x04, 0x0a
        /*005a*/ 	.short	(.L_75 - .L_74)
	.align		4
.L_74:
        /*005c*/ 	.word	index@(.nv.constant0._ZN5cntns11relu_kernelEPKfPfi)
        /*0060*/ 	.short	0x0380
        /*0062*/ 	.short	0x0014


	//----- nvinfo : EIATTR_SW_WAR
	.align		4
.L_75:
        /*0064*/ 	.byte	0x04, 0x36
        /*0066*/ 	.short	(.L_77 - .L_76)
.L_76:
        /*0068*/ 	.word	0x00000008
.L_77:


//--------------------- .nv.info._ZN5cntns24logsig_derivative_kernelEPKfPfi --------------------------
	.section	.nv.info._ZN5cntns24logsig_derivative_kernelEPKfPfi,"",@"SHT_CUDA_INFO"
	.sectionflags	@""
	.align	4


	//----- nvinfo : EIATTR_CUDA_API_VERSION
	.align		4
        /*0000*/ 	.byte	0x04, 0x37
        /*0002*/ 	.short	(.L_79 - .L_78)
.L_78:
        /*0004*/ 	.word	0x00000082


	//----- nvinfo : EIATTR_KPARAM_INFO
	.align		4
.L_79:
        /*0008*/ 	.byte	0x04, 0x17
        /*000a*/ 	.short	(.L_81 - .L_80)
.L_80:
        /*000c*/ 	.word	0x00000000
        /*0010*/ 	.short	0x0002
        /*0012*/ 	.short	0x0010
        /*0014*/ 	.byte	0x00, 0xf0, 0x11, 0x00


	//----- nvinfo : EIATTR_KPARAM_INFO
	.align		4
.L_81:
        /*0018*/ 	.byte	0x04, 0x17
        /*001a*/ 	.short	(.L_83 - .L_82)
.L_82:
        /*001c*/ 	.word	0x00000000
        /*0020*/ 	.short	0x0001
        /*0022*/ 	.short	0x0008
        /*0024*/ 	.byte	0x00, 0xf5, 0x21, 0x00


	//----- nvinfo : EIATTR_KPARAM_INFO
	.align		4
.L_83:
        /*0028*/ 	.byte	0x04, 0x17
        /*002a*/ 	.short	(.L_85 - .L_84)
.L_84:
        /*002c*/ 	.word	0x00000000
        /*0030*/ 	.short	0x0000
        /*0032*/ 	.short	0x0000
        /*0034*/ 	.byte	0x00, 0xf5, 0x21, 0x00


	//----- nvinfo : EIATTR_SPARSE_MMA_MASK
	.align		4
.L_85:
        /*0038*/ 	.byte	0x03, 0x50
        /*003a*/ 	.short	0x0000


	//----- nvinfo : EIATTR_MAXREG_COUNT
	.align		4
        /*003c*/ 	.byte	0x03, 0x1b
        /*003e*/ 	.short	0x00ff


	//----- nvinfo : EIATTR_MERCURY_ISA_VERSION
	.align		4
        /*0040*/ 	.byte	0x03, 0x5f
        /*0042*/ 	.short	0x0101


	//----- nvinfo : EIATTR_VRC_CTA_INIT_COUNT
	.align		4
        /*0044*/ 	.byte	0x02, 0x4a
	.zero		1
	.zero		1


	//----- nvinfo : EIATTR_EXIT_INSTR_OFFSETS
	.align		4
        /*0048*/ 	.byte	0x04, 0x1c
        /*004a*/ 	.short	(.L_87 - .L_86)


	//   ....[0]....
.L_86:
        /*004c*/ 	.word	0x00000070


	//   ....[1]....
        /*0050*/ 	.word	0x00000110


	//----- nvinfo : EIATTR_CBANK_PARAM_SIZE
	.align		4
.L_87:
        /*0054*/ 	.byte	0x03, 0x19
        /*0056*/ 	.short	0x0014


	//----- nvinfo : EIATTR_PARAM_CBANK
	.align		4
        /*0058*/ 	.byte	0x04, 0x0a
        /*005a*/ 	.short	(.L_89 - .L_88)
	.align		4
.L_88:
        /*005c*/ 	.word	index@(.nv.constant0._ZN5cntns24logsig_derivative_kernelEPKfPfi)
        /*0060*/ 	.short	0x0380
        /*0062*/ 	.short	0x0014


	//----- nvinfo : EIATTR_SW_WAR
	.align		4
.L_89:
        /*0064*/ 	.byte	0x04, 0x36
        /*0066*/ 	.short	(.L_91 - .L_90)
.L_90:
        /*0068*/ 	.word	0x00000008
.L_91:


//--------------------- .nv.info._ZN5cntns13logsig_kernelEPKfPfi --------------------------
	.section	.nv.info._ZN5cntns13logsig_kernelEPKfPfi,"",@"SHT_CUDA_INFO"
	.sectionflags	@""
	.align	4


	//----- nvinfo : EIATTR_CUDA_API_VERSION
	.align		4
        /*0000*/ 	.byte	0x04, 0x37
        /*0002*/ 	.short	(.L_93 - .L_92)
.L_92:
        /*0004*/ 	.word	0x00000082


	//----- nvinfo : EIATTR_KPARAM_INFO
	.align		4
.L_93:
        /*0008*/ 	.byte	0x04, 0x17
        /*000a*/ 	.short	(.L_95 - .L_94)
.L_94:
        /*000c*/ 	.word	0x00000000
        /*0010*/ 	.short	0x0002
        /*0012*/ 	.short	0x0010
        /*0014*/ 	.byte	0x00, 0xf0, 0x11, 0x00


	//----- nvinfo : EIATTR_KPARAM_INFO
	.align		4
.L_95:
        /*0018*/ 	.byte	0x04, 0x17
        /*001a*/ 	.short	(.L_97 - .L_96)
.L_96:
        /*001c*/ 	.word	0x00000000
        /*0020*/ 	.short	0x0001
        /*0022*/ 	.short	0x0008
        /*0024*/ 	.byte	0x00, 0xf5, 0x21, 0x00


	//----- nvinfo : EIATTR_KPARAM_INFO
	.align		4
.L_97:
        /*0028*/ 	.byte	0x04, 0x17
        /*002a*/ 	.short	(.L_99 - .L_98)
.L_98:
        /*002c*/ 	.word	0x00000000
        /*0030*/ 	.short	0x0000
        /*0032*/ 	.short	0x0000
        /*0034*/ 	.byte	0x00, 0xf5, 0x21, 0x00


	//----- nvinfo : EIATTR_SPARSE_MMA_MASK
	.align		4
.L_99:
        /*0038*/ 	.byte	0x03, 0x50
        /*003a*/ 	.short	0x0000


	//----- nvinfo : EIATTR_MAXREG_COUNT
	.align		4
        /*003c*/ 	.byte	0x03, 0x1b
        /*003e*/ 	.short	0x00ff


	//----- nvinfo : EIATTR_MERCURY_ISA_VERSION
	.align		4
        /*0040*/ 	.byte	0x03, 0x5f
        /*0042*/ 	.short	0x0101


	//----- nvinfo : EIATTR_VRC_CTA_INIT_COUNT
	.align		4
        /*0044*/ 	.byte	0x02, 0x4a
	.zero		1
	.zero		1


	//----- nvinfo : EIATTR_EXIT_INSTR_OFFSETS
	.align		4
        /*0048*/ 	.byte	0x04, 0x1c
        /*004a*/ 	.short	(.L_101 - .L_100)


	//   ....[0]....
.L_100:
        /*004c*/ 	.word	0x00000070


	//   ....[1]....
        /*0050*/ 	.word	0x00000260


	//----- nvinfo : EIATTR_CRS_STACK_SIZE
	.align		4
.L_101:
        /*0054*/ 	.byte	0x04, 0x1e
        /*0056*/ 	.short	(.L_103 - .L_102)
.L_102:
        /*0058*/ 	.word	0x00000000


	//----- nvinfo : EIATTR_CBANK_PARAM_SIZE
	.align		4
.L_103:
        /*005c*/ 	.byte	0x03, 0x19
        /*005e*/ 	.short	0x0014


	//----- nvinfo : EIATTR_PARAM_CBANK
	.align		4
        /*0060*/ 	.byte	0x04, 0x0a
        /*0062*/ 	.short	(.L_105 - .L_104)
	.align		4
.L_104:
        /*0064*/ 	.word	index@(.nv.constant0._ZN5cntns13logsig_kernelEPKfPfi)
        /*0068*/ 	.short	0x0380
        /*006a*/ 	.short	0x0014


	//----- nvinfo : EIATTR_SW_WAR
	.align		4
.L_105:
        /*006c*/ 	.byte	0x04, 0x36
        /*006e*/ 	.short	(.L_107 - .L_106)
.L_106:
        /*0070*/ 	.word	0x00000008
.L_107:


//--------------------- .nv.callgraph             --------------------------
	.section	.nv.callgraph,"",@"SHT_CUDA_CALLGRAPH"
	.align	4
	.sectionentsize	8
	.align		4
        /*0000*/ 	.word	0x00000000
	.align		4
        /*0004*/ 	.word	0xffffffff
	.align		4
        /*0008*/ 	.word	0x00000000
	.align		4
        /*000c*/ 	.word	0xfffffffe
	.align		4
        /*0010*/ 	.word	0x00000000
	.align		4
        /*0014*/ 	.word	0xfffffffd
	.align		4
        /*0018*/ 	.word	0x00000000
	.align		4
        /*001c*/ 	.word	0xfffffffc


//--------------------- .text._ZN5cntns14softmax_kernelEPKfPfi --------------------------
	.section	.text._ZN5cntns14softmax_kernelEPKfPfi,"ax",@progbits
	.align	128
        .global         _ZN5cntns14softmax_kernelEPKfPfi
        .type           _ZN5cntns14softmax_kernelEPKfPfi,@function
        .size           _ZN5cntns14softmax_kernelEPKfPfi,(.L_x_65 - _ZN5cntns14softmax_kernelEPKfPfi)
        .other          _ZN5cntns14softmax_kernelEPKfPfi,@"STO_CUDA_ENTRY STV_DEFAULT"
_ZN5cntns14softmax_kernelEPKfPfi:
.text._ZN5cntns14softmax_kernelEPKfPfi:
[----:B------:R-:W-:Y:S01]  /*0000*/  LDC R1, c[0x0][0x37c] ;  /* 0x0000df00ff017b82 */ /* 0x000fe20000000800 */
[----:B------:R-:W0:Y:S02]  /*0010*/  S2R R0, SR_TID.X ;  /* 0x0000000000007919 */ /* 0x000e240000002100 */
[----:B0-----:R-:W-:-:S13]  /*0020*/  ISETP.NE.AND P0, PT, R0, RZ, PT ;  /* 0x000000ff0000720c */ /* 0x001fda0003f05270 */
[----:B------:R-:W-:Y:S05]  /*0030*/  @P0 EXIT ;  /* 0x000000000000094d */ /* 0x000fea0003800000 */
[----:B------:R-:W0:Y:S01]  /*0040*/  LDCU UR7, c[0x0][0x390] ;  /* 0x00007200ff0777ac */ /* 0x000e220008000800 */
[----:B------:R-:W-:Y:S01]  /*0050*/  HFMA2 R0, -RZ, RZ, -1.875, 0 ;  /* 0xbf800000ff007431 */ /* 0x000fe200000001ff */
[----:B------:R-:W1:Y:S01]  /*0060*/  LDCU.64 UR12, c[0x0][0x358] ;  /* 0x00006b00ff0c77ac */ /* 0x000e620008000a00 */
[----:B0-----:R-:W-:Y:S02]  /*0070*/  UISETP.NE.AND UP0, UPT, UR7, URZ, UPT ;  /* 0x000000ff0700728c */ /* 0x001fe4000bf05270 */
[----:B------:R-:W-:-:S07]  /*0080*/  USHF.R.S32.HI UR6, URZ, 0x1f, UR7 ;  /* 0x0000001fff067899 */ /* 0x000fce0008011407 */
[----:B-1----:R-:W-:Y:S05]  /*0090*/  BRA.U !UP0, `(.L_x_0) ;  /* 0x0000000908707547 */ /* 0x002fea000b800000 */
[----:B------:R-:W-:Y:S01]  /*00a0*/  UISETP.GE.U32.AND UP0, UPT, UR7, 0x10, UPT ;  /* 0x000000100700788c */ /* 0x000fe2000bf06070 */
[----:B------:R-:W-:Y:S01]  /*00b0*/  MOV R0, 0xbf800000 ;  /* 0xbf80000000007802 */ /* 0x000fe20000000f00 */
[----:B------:R-:W-:Y:S01]  /*00c0*/  UMOV UR4, URZ ;  /* 0x000000ff00047c82 */ /* 0x000fe20008000000 */
[----:B------:R-:W-:-:S06]  /*00d0*/  UMOV UR5, URZ ;  /* 0x000000ff00057c82 */ /* 0x000fcc0008000000 */
[----:B------:R-:W-:Y:S05]  /*00e0*/  BRA.U !UP0, `(.L_x_1) ;  /* 0x0000000508047547 */ /* 0x000fea000b800000 */
[----:B------:R-:W0:Y:S01]  /*00f0*/  LDCU.64 UR8, c[0x0][0x380] ;  /* 0x00007000ff0877ac */ /* 0x000e220008000a00 */
[----:B------:R-:W-:Y:S01]  /*0100*/  HFMA2 R0, -RZ, RZ, -1.875, 0 ;  /* 0xbf800000ff007431 */ /* 0x000fe200000001ff */
[----:B------:R-:W-:Y:S01]  /*0110*/  ULOP3.LUT UR4, UR7, 0xfffffff0, URZ, 0xc0, !UPT ;  /* 0xfffffff007047892 */ /* 0x000fe2000f8ec0ff */
[----:B------:R-:W-:-:S06]  /*0120*/  UMOV UR5, UR6 ;  /* 0x0000000600057c82 */ /* 0x000fcc0008000000 */
[----:B------:R-:W-:Y:S01]  /*0130*/  UMOV UR7, UR4 ;  /* 0x0000000400077c82 */ /* 0x000fe20008000000 */
[----:B0-----:R-:W-:-:S04]  /*0140*/  UIADD3 UR8, UP0, UPT, UR8, 0x20, URZ ;  /* 0x0000002008087890 */ /* 0x001fc8000ff1e0ff */
[----:B------:R-:W-:Y:S02]  /*0150*/  UIADD3.X UR9, UPT, UPT, URZ, UR9, URZ, UP0, !UPT ;  /* 0x00000009ff097290 */ /* 0x000fe400087fe4ff */
[----:B------:R-:W-:Y:S01]  /*0160*/  MOV R2, UR8 ;  /* 0x0000000800027c02 */ /* 0x000fe20008000f00 */
[----:B------:R-:W-:-:S03]  /*0170*/  UMOV UR8, UR6 ;  /* 0x0000000600087c82 */ /* 0x000fc60008000000 */
[----:B------:R-:W-:-:S07]  /*0180*/  MOV R3, UR9 ;  /* 0x0000000900037c02 */ /* 0x000fce0008000f00 */
.L_x_2:
[----:B------:R-:W2:Y:S04]  /*0190*/  LDG.E R9, desc[UR12][R2.64+-0x20] ;  /* 0xffffe00c02097981 */ /* 0x000ea8000c1e1900 */
[----:B------:R-:W3:Y:S04]  /*01a0*/  LDG.E R11, desc[UR12][R2.64+-0x1c] ;  /* 0xffffe40c020b7981 */ /* 0x000ee8000c1e1900 */
[----:B------:R-:W4:Y:S04]  /*01b0*/  LDG.E R13, desc[UR12][R2.64+-0x18] ;  /* 0xffffe80c020d7981 */ /* 0x000f28000c1e1900 */
[----:B------:R-:W5:Y:S04]  /*01c0*/  LDG.E R15, desc[UR12][R2.64+-0x14] ;  /* 0xffffec0c020f7981 */ /* 0x000f68000c1e1900 */
        /* <DEDUP_REMOVED lines=11> */
[----:B------:R0:W5:Y:S01]  /*0280*/  LDG.E R4, desc[UR12][R2.64+0x1c] ;  /* 0x00001c0c02047981 */ /* 0x000162000c1e1900 */
[----:B------:R-:W-:-:S04]  /*0290*/  UIADD3 UR7, UP0, UPT, UR7, -0x10, URZ ;  /* 0xfffffff007077890 */ /* 0x000fc8000ff1e0ff */
[----:B------:R-:W-:Y:S02]  /*02a0*/  UIADD3.X UR8, UPT, UPT, UR8, -0x1, URZ, UP0, !UPT ;  /* 0xffffffff08087890 */ /* 0x000fe400087fe4ff */
[----:B------:R-:W-:Y:S01]  /*02b0*/  UISETP.NE.U32.AND UP0, UPT, UR7, URZ, UPT ;  /* 0x000000ff0700728c */ /* 0x000fe2000bf05070 */
[----:B0-----:R-:W-:-:S03]  /*02c0*/  IADD3 R2, P1, PT, R2, 0x40, RZ ;  /* 0x0000004002027810 */ /* 0x001fc60007f3e0ff */
[----:B------:R-:W-:Y:S01]  /*02d0*/  UISETP.NE.AND.EX UP0, UPT, UR8, URZ, UPT, UP0 ;  /* 0x000000ff0800728c */ /* 0x000fe2000bf05300 */
[----:B------:R-:W-:Y:S02]  /*02e0*/  IADD3.X R3, PT, PT, RZ, R3, RZ, P1, !PT ;  /* 0x00000003ff037210 */ /* 0x000fe40000ffe4ff */
[----:B--2---:R-:W-:-:S04]  /*02f0*/  FSETP.GT.AND P0, PT, R9, R0, PT ;  /* 0x000000000900720b */ /* 0x004fc80003f04000 */
[----:B------:R-:W-:-:S04]  /*0300*/  FSEL R0, R9, R0, P0 ;  /* 0x0000000009007208 */ /* 0x000fc80000000000 */
[----:B---3--:R-:W-:-:S04]  /*0310*/  FSETP.GT.AND P0, PT, R11, R0, PT ;  /* 0x000000000b00720b */ /* 0x008fc80003f04000 */
[----:B------:R-:W-:-:S04]  /*0320*/  FSEL R0, R11, R0, P0 ;  /* 0x000000000b007208 */ /* 0x000fc80000000000 */
[----:B----4-:R-:W-:-:S04]  /*0330*/  FSETP.GT.AND P0, PT, R13, R0, PT ;  /* 0x000000000d00720b */ /* 0x010fc80003f04000 */
[----:B------:R-:W-:-:S04]  /*0340*/  FSEL R0, R13, R0, P0 ;  /* 0x000000000d007208 */ /* 0x000fc80000000000 */
[----:B-----5:R-:W-:-:S04]  /*0350*/  FSETP.GT.AND P0, PT, R15, R0, PT ;  /* 0x000000000f00720b */ /* 0x020fc80003f04000 */
[----:B------:R-:W-:-:S04]  /*0360*/  FSEL R0, R15, R0, P0 ;  /* 0x000000000f007208 */ /* 0x000fc80000000000 */
[----:B------:R-:W-:-:S04]  /*0370*/  FSETP.GT.AND P0, PT, R17, R0, PT ;  /* 0x000000001100720b */ /* 0x000fc80003f04000 */
        /* <DEDUP_REMOVED lines=22> */
[----:B------:R-:W-:Y:S01]  /*04e0*/  FSEL R0, R4, R5, P0 ;  /* 0x0000000504007208 */ /* 0x000fe20000000000 */
[----:B------:R-:W-:Y:S08]  /*04f0*/  BRA.U UP0, `(.L_x_2) ;  /* 0xfffffffd00247547 */ /* 0x000ff0000b83ffff */
.L_x_1:
[----:B------:R-:W0:Y:S02]  /*0500*/  LDCU UR7, c[0x0][0x390] ;  /* 0x00007200ff0777ac */ /* 0x000e240008000800 */
[----:B0-----:R-:W-:-:S09]  /*0510*/  ULOP3.LUT UP0, URZ, UR7, 0xf, URZ, 0xc0, !UPT ;  /* 0x0000000f07ff7892 */ /* 0x001fd2000f80c0ff */
[----:B------:R-:W-:Y:S05]  /*0520*/  BRA.U !UP0, `(.L_x_0) ;  /* 0x00000005084c7547 */ /* 0x000fea000b800000 */
[----:B------:R-:W-:Y:S02]  /*0530*/  ULOP3.LUT UR8, UR7, 0xf, URZ, 0xc0, !UPT ;  /* 0x0000000f07087892 */ /* 0x000fe4000f8ec0ff */
[----:B------:R-:W-:Y:S02]  /*0540*/  ULOP3.LUT UP1, URZ, UR7, 0x7, URZ, 0xc0, !UPT ;  /* 0x0000000707ff7892 */ /* 0x000fe4000f82c0ff */
[----:B------:R-:W-:-:S04]  /*0550*/  UIADD3 UR8, UP0, UPT, UR8, -0x1, URZ ;  /* 0xffffffff08087890 */ /* 0x000fc8000ff1e0ff */
[----:B------:R-:W-:Y:S02]  /*0560*/  UIADD3.X UR9, UPT, UPT, URZ, -0x1, URZ, UP0, !UPT ;  /* 0xffffffffff097890 */ /* 0x000fe400087fe4ff */
[----:B------:R-:W-:-:S04]  /*0570*/  UISETP.GE.U32.AND UP0, UPT, UR8, 0x7, UPT ;  /* 0x000000070800788c */ /* 0x000fc8000bf06070 */
[----:B------:R-:W-:-:S09]  /*0580*/  UISETP.GE.U32.AND.EX UP0, UPT, UR9, URZ, UPT, UP0 ;  /* 0x000000ff0900728c */ /* 0x000fd2000bf06100 */
[----:B------:R-:W-:Y:S05]  /*0590*/  BRA.U !UP0, `(.L_x_3) ;  /* 0x00000001087c7547 */ /* 0x000fea000b800000 */
[----:B------:R-:W0:Y:S02]  /*05a0*/  LDCU.64 UR8, c[0x0][0x380] ;  /* 0x00007000ff0877ac */ /* 0x000e240008000a00 */
[----:B0-----:R-:W-:-:S04]  /*05b0*/  ULEA UR8, UP0, UR4, UR8, 0x2 ;  /* 0x0000000804087291 */ /* 0x001fc8000f8010ff */
[----:B------:R-:W-:Y:S02]  /*05c0*/  ULEA.HI.X UR9, UR4, UR9, UR5, 0x2, UP0 ;  /* 0x0000000904097291 */ /* 0x000fe400080f1405 */
[----:B------:R-:W-:-:S04]  /*05d0*/  MOV R2, UR8 ;  /* 0x0000000800027c02 */ /* 0x000fc80008000f00 */
[----:B------:R-:W-:-:S05]  /*05e0*/  MOV R3, UR9 ;  /* 0x0000000900037c02 */ /* 0x000fca0008000f00 */
[----:B------:R-:W2:Y:S04]  /*05f0*/  LDG.E R5, desc[UR12][R2.64] ;  /* 0x0000000c02057981 */ /* 0x000ea8000c1e1900 */
[----:B------:R-:W3:Y:S04]  /*0600*/  LDG.E R7, desc[UR12][R2.64+0x4] ;  /* 0x0000040c02077981 */ /* 0x000ee8000c1e1900 */
[----:B------:R-:W4:Y:S04]  /*0610*/  LDG.E R9, desc[UR12][R2.64+0x8] ;  /* 0x0000080c02097981 */ /* 0x000f28000c1e1900 */
[----:B------:R-:W5:Y:S04]  /*0620*/  LDG.E R11, desc[UR12][R2.64+0xc] ;  /* 0x00000c0c020b7981 */ /* 0x000f68000c1e1900 */
[----:B------:R-:W5:Y:S04]  /*0630*/  LDG.E R13, desc[UR12][R2.64+0x10] ;  /* 0x0000100c020d7981 */ /* 0x000f68000c1e1900 */
[----:B------:R-:W5:Y:S04]  /*0640*/  LDG.E R15, desc[UR12][R2.64+0x14] ;  /* 0x0000140c020f7981 */ /* 0x000f68000c1e1900 */
[----:B------:R-:W5:Y:S04]  /*0650*/  LDG.E R17, desc[UR12][R2.64+0x18] ;  /* 0x0000180c02117981 */ /* 0x000f68000c1e1900 */
[----:B------:R-:W5:Y:S01]  /*0660*/  LDG.E R19, desc[UR12][R2.64+0x1c] ;  /* 0x00001c0c02137981 */ /* 0x000f62000c1e1900 */
[----:B------:R-:W-:-:S04]  /*0670*/  UIADD3 UR4, UP0, UPT, UR4, 0x8, URZ ;  /* 0x0000000804047890 */ /* 0x000fc8000ff1e0ff */
[----:B------:R-:W-:Y:S01]  /*0680*/  UIADD3.X UR5, UPT, UPT, URZ, UR5, URZ, UP0, !UPT ;  /* 0x00000005ff057290 */ /* 0x000fe200087fe4ff */
        /* <DEDUP_REMOVED lines=15> */
[----:B------:R-:W-:-:S09]  /*0780*/  FSEL R0, R19, R0, P0 ;  /* 0x0000000013007208 */ /* 0x000fd20000000000 */
.L_x_3:
        /* <DEDUP_REMOVED lines=12> */
[----:B------:R-:W-:-:S05]  /*0850*/  IMAD.U32 R3, RZ, RZ, UR9 ;  /* 0x00000009ff037e24 */ /* 0x000fca000f8e00ff */
[----:B------:R-:W2:Y:S04]  /*0860*/  LDG.E R5, desc[UR12][R2.64] ;  /* 0x0000000c02057981 */ /* 0x000ea8000c1e1900 */
[----:B------:R-:W3:Y:S04]  /*0870*/  LDG.E R7, desc[UR12][R2.64+0x4] ;  /* 0x0000040c02077981 */ /* 0x000ee8000c1e1900 */
[----:B------:R-:W4:Y:S04]  /*0880*/  LDG.E R9, desc[UR12][R2.64+0x8] ;  /* 0x0000080c02097981 */ /* 0x000f28000c1e1900 */
        /* <DEDUP_REMOVED lines=10> */
[----:B------:R-:W-:-:S09]  /*0930*/  FSEL R0, R11, R0, P0 ;  /* 0x000000000b007208 */ /* 0x000fd20000000000 */
.L_x_4:
[----:B------:R-:W-:Y:S05]  /*0940*/  BRA.U !UP1, `(.L_x_0) ;  /* 0x0000000109447547 */ /* 0x000fea000b800000 */
[----:B------:R-:W0:Y:S01]  /*0950*/  LDCU.64 UR8, c[0x0][0x380] ;  /* 0x00007000ff0877ac */ /* 0x000e220008000a00 */
[----:B------:R-:W-:Y:S02]  /*0960*/  ULOP3.LUT UR10, UR7, 0x3, URZ, 0xc0, !UPT ;  /* 0x00000003070a7892 */ /* 0x000fe4000f8ec0ff */
[----:B0-----:R-:W-:-:S04]  /*0970*/  ULEA UR8, UP0, UR4, UR8, 0x2 ;  /* 0x0000000804087291 */ /* 0x001fc8000f8010ff */
[----:B------:R-:W-:-:S03]  /*0980*/  ULEA.HI.X UR5, UR4, UR9, UR5, 0x2, UP0 ;  /* 0x0000000904057291 */ /* 0x000fc600080f1405 */
[----:B------:R-:W-:-:S09]  /*0990*/  UMOV UR4, URZ ;  /* 0x000000ff00047c82 */ /* 0x000fd20008000000 */
.L_x_5:
[----:B------:R-:W-:Y:S02]  /*09a0*/  MOV R3, UR5 ;  /* 0x0000000500037c02 */ /* 0x000fe40008000f00 */
[----:B------:R-:W-:-:S05]  /*09b0*/  MOV R2, UR8 ;  /* 0x0000000800027c02 */ /* 0x000fca0008000f00 */
[----:B------:R-:W2:Y:S01]  /*09c0*/  LDG.E R3, desc[UR12][R2.64] ;  /* 0x0000000c02037981 */ /* 0x000ea2000c1e1900 */
[----:B------:R-:W-:Y:S02]  /*09d0*/  UIADD3 UR10, UP0, UPT, UR10, -0x1, URZ ;  /* 0xffffffff0a0a7890 */ /* 0x000fe4000ff1e0ff */
[----:B------:R-:W-:Y:S02]  /*09e0*/  UIADD3 UR8, UP1, UPT, UR8, 0x4, URZ ;  /* 0x0000000408087890 */ /* 0x000fe4000ff3e0ff */
[----:B------:R-:W-:Y:S02]  /*09f0*/  UIADD3.X UR4, UPT, UPT, UR4, -0x1, URZ, UP0, !UPT ;  /* 0xffffffff04047890 */ /* 0x000fe400087fe4ff */
[----:B------:R-:W-:Y:S02]  /*0a00*/  UISETP.NE.U32.AND UP0, UPT, UR10, URZ, UPT ;  /* 0x000000ff0a00728c */ /* 0x000fe4000bf05070 */
[----:B------:R-:W-:Y:S02]  /*0a10*/  UIADD3.X UR5, UPT, UPT, URZ, UR5, URZ, UP1, !UPT ;  /* 0x00000005ff057290 */ /* 0x000fe40008ffe4ff */
[----:B------:R-:W-:Y:S01]  /*0a20*/  UISETP.NE.AND.EX UP0, UPT, UR4, URZ, UPT, UP0 ;  /* 0x000000ff0400728c */ /* 0x000fe2000bf05300 */
[----:B--2---:R-:W-:-:S04]  /*0a30*/  FSETP.GT.AND P0, PT, R3, R0, PT ;  /* 0x000000000300720b */ /* 0x004fc80003f04000 */
[----:B------:R-:W-:-:S04]  /*0a40*/  FSEL R0, R3, R0, P0 ;  /* 0x0000000003007208 */ /* 0x000fc80000000000 */
[----:B------:R-:W-:Y:S05]  /*0a50*/  BRA.U UP0, `(.L_x_5) ;  /* 0xfffffffd00d07547 */ /* 0x000fea000b83ffff */
.L_x_0:
[----:B------:R-:W-:Y:S01]  /*0a60*/  UISETP.NE.AND UP0, UPT, UR7, URZ, UPT ;  /* 0x000000ff0700728c */ /* 0x000fe2000bf05270 */
[----:B------:R-:W-:-:S08]  /*0a70*/  MOV R3, RZ ;  /* 0x000000ff00037202 */ /* 0x000fd00000000f00 */
[----:B------:R-:W-:Y:S05]  /*0a80*/  BRA.U !UP0, `(.L_x_6) ;  /* 0x00000011083c7547 */ /* 0x000fea000b800000 */
[----:B------:R-:W-:Y:S01]  /*0a90*/  UISETP.GE.U32.AND UP0, UPT, UR7, 0x8, UPT ;  /* 0x000000080700788c */ /* 0x000fe2000bf06070 */
[----:B------:R-:W-:Y:S01]  /*0aa0*/  HFMA2 R3, -RZ, RZ, 0, 0 ;  /* 0x00000000ff037431 */ /* 0x000fe200000001ff */
[----:B------:R-:W-:Y:S01]  /*0ab0*/  UMOV UR4, URZ ;  /* 0x000000ff00047c82 */ /* 0x000fe20008000000 */
[----:B------:R-:W-:-:S06]  /*0ac0*/  UMOV UR5, URZ ;  /* 0x000000ff00057c82 */ /* 0x000fcc0008000000 */
[----:B------:R-:W-:Y:S05]  /*0ad0*/  BRA.U !UP0, `(.L_x_7) ;  /* 0x0000000508ec7547 */ /* 0x000fea000b800000 */
[----:B------:R-:W0:Y:S01]  /*0ae0*/  LDCU.128 UR16, c[0x0][0x380] ;  /* 0x00007000ff1077ac */ /* 0x000e220008000c00 */
[----:B------:R-:W-:Y:S01]  /*0af0*/  MOV R3, RZ ;  /* 0x000000ff00037202 */ /* 0x000fe20000000f00 */
[----:B------:R-:W-:Y:S01]  /*0b00*/  ULOP3.LUT UR4, UR7, 0xfffffff8, URZ, 0xc0, !UPT ;  /* 0xfffffff807047892 */ /* 0x000fe2000f8ec0ff */
[----:B------:R-:W-:Y:S01]  /*0b10*/  UMOV UR5, UR6 ;  /* 0x0000000600057c82 */ /* 0x000fe20008000000 */
[----:B0-----:R-:W-:Y:S02]  /*0b20*/  UIADD3 UR9, UP0, UPT, UR16, 0x10, URZ ;  /* 0x0000001010097890 */ /* 0x001fe4000ff1e0ff */
[----:B------:R-:W-:Y:S02]  /*0b30*/  UIADD3 UR8, UP1, UPT, UR18, 0x10, URZ ;  /* 0x0000001012087890 */ /* 0x000fe4000ff3e0ff */
[----:B------:R-:W-:Y:S02]  /*0b40*/  UIADD3.X UR10, UPT, UPT, URZ, UR17, URZ, UP0, !UPT ;  /* 0x00000011ff0a7290 */ /* 0x000fe400087fe4ff */
[----:B------:R-:W-:Y:S01]  /*0b50*/  UIADD3.X UR7, UPT, UPT, URZ, UR19, URZ, UP1, !UPT ;  /* 0x00000013ff077290 */ /* 0x000fe20008ffe4ff */
[----:B------:R-:W-:-:S02]  /*0b60*/  MOV R4, UR9 ;  /* 0x0000000900047c02 */ /* 0x000fc40008000f00 */
[----:B------:R-:W-:Y:S01]  /*0b70*/  MOV R10, UR8 ;  /* 0x00000008000a7c02 */ /* 0x000fe20008000f00 */
[----:B------:R-:W-:Y:S01]  /*0b80*/  UMOV UR8, UR6 ;  /* 0x0000000600087c82 */ /* 0x000fe20008000000 */
[----:B------:R-:W-:Y:S02]  /*0b90*/  MOV R5, UR10 ;  /* 0x0000000a00057c02 */ /* 0x000fe40008000f00 */
[----:B------:R-:W-:Y:S01]  /*0ba0*/  MOV R11, UR7 ;  /* 0x00000007000b7c02 */ /* 0x000fe20008000f00 */
[----:B------:R-:W-:-:S06]  /*0bb0*/  UMOV UR7, UR4 ;  /* 0x0000000400077c82 */ /* 0x000fcc0008000000 */
.L_x_8:
[----:B-1----:R-:W2:Y:S01]  /*0bc0*/  LDG.E R7, desc[UR12][R4.64+-0x10] ;  /* 0xfffff00c04077981 */ /* 0x002ea2000c1e1900 */
[----:B------:R-:W-:Y:S01]  /*0bd0*/  IMAD.MOV.U32 R2, RZ, RZ, 0x3bbb989d ;  /* 0x3bbb989dff027424 */ /* 0x000fe200078e00ff */
[----:B------:R-:W-:Y:S01]  /*0be0*/  MOV R8, 0x437c0000 ;  /* 0x437c000000087802 */ /* 0x000fe20000000f00 */
[----:B--2---:R-:W-:-:S04]  /*0bf0*/  FADD R7, R7, -R0 ;  /* 0x8000000007077221 */ /* 0x004fc80000000000 */
[----:B------:R-:W-:-:S04]  /*0c00*/  FFMA.SAT R9, R7, R2, 0.5 ;  /* 0x3f00000007097423 */ /* 0x000fc80000002002 */
[----:B------:R-:W-:-:S04]  /*0c10*/  FFMA.RM R9, R9, R8, 12582913 ;  /* 0x4b40000109097423 */ /* 0x000fc80000004008 */
[C---:B------:R-:W-:Y:S01]  /*0c20*/  FADD R6, R9.reuse, -12583039 ;  /* 0xcb40007f09067421 */ /* 0x040fe20000000000 */
[----:B------:R-:W-:-:S03]  /*0c30*/  SHF.L.U32 R9, R9, 0x17, RZ ;  /* 0x0000001709097819 */ /* 0x000fc600000006ff */
[----:B------:R-:W-:-:S04]  /*0c40*/  FFMA R6, R7, 1.4426950216293334961, -R6 ;  /* 0x3fb8aa3b07067823 */ /* 0x000fc80000000806 */
[----:B------:R-:W-:Y:S01]  /*0c50*/  FFMA R6, R7, 1.925963033500011079e-08, R6 ;  /* 0x32a5706007067823 */ /* 0x000fe20000000006 */
[----:B------:R-:W-:-:S05]  /*0c60*/  MOV R7, R11 ;  /* 0x0000000b00077202 */ /* 0x000fca0000000f00 */
[----:B------:R-:W0:Y:S02]  /*0c70*/  MUFU.EX2 R6, R6 ;  /* 0x0000000600067308 */ /* 0x000e240000000800 */
[----:B0-----:R-:W-:Y:S01]  /*0c80*/  FMUL R9, R9, R6 ;  /* 0x0000000609097220 */ /* 0x001fe20000400000 */
[----:B------:R-:W-:-:S05]  /*0c90*/  MOV R6, R10 ;  /* 0x0000000a00067202 */ /* 0x000fca0000000f00 */
[----:B------:R-:W-:Y:S04]  /*0ca0*/  STG.E desc[UR12][R6.64+-0x10], R9 ;  /* 0xfffff00906007986 */ /* 0x000fe8000c10190c */
[----:B------:R-:W2:Y:S02]  /*0cb0*/  LDG.E R11, desc[UR12][R4.64+-0xc] ;  /* 0xfffff40c040b7981 */ /* 0x000ea4000c1e1900 */
[----:B--2---:R-:W-:-:S04]  /*0cc0*/  FADD R11, R11, -R0 ;  /* 0x800000000b0b7221 */ /* 0x004fc80000000000 */
[----:B------:R-:W-:-:S04]  /*0cd0*/  FFMA.SAT R13, R11, R2, 0.5 ;  /* 0x3f0000000b0d7423 */ /* 0x000fc80000002002 */
[----:B------:R-:W-:-:S04]  /*0ce0*/  FFMA.RM R13, R13, R8, 12582913 ;  /* 0x4b4000010d0d7423 */ /* 0x000fc80000004008 */
[----:B------:R-:W-:-:S04]  /*0cf0*/  FADD R10, R13, -12583039 ;  /* 0xcb40007f0d0a7421 */ /* 0x000fc80000000000 */
[----:B------:R-:W-:-:S04]  /*0d00*/  FFMA R10, R11, 1.4426950216293334961, -R10 ;  /* 0x3fb8aa3b0b0a7823 */ /* 0x000fc8000000080a */
[----:B------:R-:W-:Y:S01]  /*0d10*/  FFMA R10, R11, 1.925963033500011079e-08, R10 ;  /* 0x32a570600b0a7823 */ /* 0x000fe2000000000a */
[----:B------:R-:W-:-:S05]  /*0d20*/  SHF.L.U32 R11, R13, 0x17, RZ ;  /* 0x000000170d0b7819 */ /* 0x000fca00000006ff */
[----:B------:R-:W0:Y:S02]  /*0d30*/  MUFU.EX2 R10, R10 ;  /* 0x0000000a000a7308 */ /* 0x000e240000000800 */
[----:B0-----:R-:W-:-:S05]  /*0d40*/  FMUL R11, R11, R10 ;  /* 0x0000000a0b0b7220 */ /* 0x001fca0000400000 */
[----:B------:R0:W-:Y:S04]  /*0d50*/  STG.E desc[UR12][R6.64+-0xc], R11 ;  /* 0xfffff40b06007986 */ /* 0x0001e8000c10190c */
        /* <DEDUP_REMOVED lines=8> */
[----:B------:R-:W1:Y:S02]  /*0de0*/  MUFU.EX2 R12, R12 ;  /* 0x0000000c000c7308 */ /* 0x000e640000000800 */
[----:B-1----:R-:W-:-:S05]  /*0df0*/  FMUL R13, R13, R12 ;  /* 0x0000000c0d0d7220 */ /* 0x002fca0000400000 */
        /* <DEDUP_REMOVED lines=9> */
[----:B------:R-:W2:Y:S02]  /*0e90*/  MUFU.EX2 R10, R10 ;  /* 0x0000000a000a7308 */ /* 0x000ea40000000800 */
[----:B--2---:R-:W-:-:S05]  /*0ea0*/  FMUL R15, R15, R10 ;  /* 0x0000000a0f0f7220 */ /* 0x004fca0000400000 */
        /* <DEDUP_REMOVED lines=30> */
[----:B------:R-:W-:-:S05]  /*1090*/  IMAD.SHL.U32 R21, R23, 0x800000, RZ ;  /* 0x0080000017157824 */ /* 0x000fca00078e00ff */
[----:B------:R-:W2:Y:S02]  /*10a0*/  MUFU.EX2 R12, R12 ;  /* 0x0000000c000c7308 */ /* 0x000ea40000000800 */
[----:B--2---:R-:W-:-:S05]  /*10b0*/  FMUL R21, R21, R12 ;  /* 0x0000000c15157220 */ /* 0x004fca0000400000 */
[----:B------:R1:W-:Y:S04]  /*10c0*/  STG.E desc[UR12][R6.64+0x8], R21 ;  /* 0x0000081506007986 */ /* 0x0003e8000c10190c */
[----:B------:R2:W3:Y:S01]  /*10d0*/  LDG.E R23, desc[UR12][R4.64+0xc] ;  /* 0x00000c0c04177981 */ /* 0x0004e2000c1e1900 */
[----:B------:R-:W-:Y:S01]  /*10e0*/  UIADD3 UR7, UP0, UPT, UR7, -0x8, URZ ;  /* 0xfffffff807077890 */ /* 0x000fe2000ff1e0ff */
[----:B------:R-:W-:-:S03]  /*10f0*/  IADD3 R10, P1, PT, R6, 0x20, RZ ;  /* 0x00000020060a7810 */ /* 0x000fc60007f3e0ff */
[----:B------:R-:W-:Y:S02]  /*1100*/  UIADD3.X UR8, UPT, UPT, UR8, -0x1, URZ, UP0, !UPT ;  /* 0xffffffff08087890 */ /* 0x000fe400087fe4ff */
[----:B------:R-:W-:Y:S01]  /*1110*/  UISETP.NE.U32.AND UP0, UPT, UR7, URZ, UPT ;  /* 0x000000ff0700728c */ /* 0x000fe2000bf05070 */
[----:B--2---:R-:W-:-:S03]  /*1120*/  IADD3 R4, P0, PT, R4, 0x20, RZ ;  /* 0x0000002004047810 */ /* 0x004fc60007f1e0ff */
[----:B------:R-:W-:Y:S01]  /*1130*/  UISETP.NE.AND.EX UP0, UPT, UR8, URZ, UPT, UP0 ;  /* 0x000000ff0800728c */ /* 0x000fe2000bf05300 */
[----:B------:R-:W-:Y:S01]  /*1140*/  IADD3.X R5, PT, PT, RZ, R5, RZ, P0, !PT ;  /* 0x00000005ff057210 */ /* 0x000fe200007fe4ff */
[----:B---3--:R-:W-:-:S04]  /*1150*/  FADD R23, R23, -R0 ;  /* 0x8000000017177221 */ /* 0x008fc80000000000 */
[----:B------:R-:W-:-:S04]  /*1160*/  FFMA.SAT R25, R23, R2, 0.5 ;  /* 0x3f00000017197423 */ /* 0x000fc80000002002 */
[----:B------:R-:W-:-:S04]  /*1170*/  FFMA.RM R25, R25, R8, 12582913 ;  /* 0x4b40000119197423 */ /* 0x000fc80000004008 */
[C---:B------:R-:W-:Y:S01]  /*1180*/  FADD R2, R25.reuse, -12583039 ;  /* 0xcb40007f19027421 */ /* 0x040fe20000000000 */
[----:B------:R-:W-:-:S03]  /*1190*/  SHF.L.U32 R25, R25, 0x17, RZ ;  /* 0x0000001719197819 */ /* 0x000fc600000006ff */
[----:B------:R-:W-:-:S04]  /*11a0*/  FFMA R2, R23, 1.4426950216293334961, -R2 ;  /* 0x3fb8aa3b17027823 */ /* 0x000fc80000000802 */
[----:B------:R-:W-:Y:S01]  /*11b0*/  FFMA R23, R23, 1.925963033500011079e-08, R2 ;  /* 0x32a5706017177823 */ /* 0x000fe20000000002 */
[----:B------:R-:W-:-:S03]  /*11c0*/  FADD R2, R9, R3 ;  /* 0x0000000309027221 */ /* 0x000fc60000000000 */
[----:B------:R-:W2:Y:S01]  /*11d0*/  MUFU.EX2 R8, R23 ;  /* 0x0000001700087308 */ /* 0x000ea20000000800 */
[----:B------:R-:W-:Y:S01]  /*11e0*/  FADD R2, R2, R11 ;  /* 0x0000000b02027221 */ /* 0x000fe20000000000 */
[----:B0-----:R-:W-:-:S03]  /*11f0*/  IADD3.X R11, PT, PT, RZ, R7, RZ, P1, !PT ;  /* 0x00000007ff0b7210 */ /* 0x001fc60000ffe4ff */
[----:B------:R-:W-:-:S04]  /*1200*/  FADD R2, R2, R13 ;  /* 0x0000000d02027221 */ /* 0x000fc80000000000 */
[----:B------:R-:W-:-:S04]  /*1210*/  FADD R2, R2, R15 ;  /* 0x0000000f02027221 */ /* 0x000fc80000000000 */
[----:B------:R-:W-:Y:S01]  /*1220*/  FADD R2, R2, R17 ;  /* 0x0000001102027221 */ /* 0x000fe20000000000 */
[----:B--2---:R-:W-:-:S03]  /*1230*/  FMUL R25, R25, R8 ;  /* 0x0000000819197220 */ /* 0x004fc60000400000 */
[----:B------:R-:W-:Y:S02]  /*1240*/  FADD R2, R2, R19 ;  /* 0x0000001302027221 */ /* 0x000fe40000000000 */
[----:B------:R1:W-:Y:S02]  /*1250*/  STG.E desc[UR12][R6.64+0xc], R25 ;  /* 0x00000c1906007986 */ /* 0x0003e4000c10190c */
[----:B------:R-:W-:-:S04]  /*1260*/  FADD R2, R2, R21 ;  /* 0x0000001502027221 */ /* 0x000fc80000000000 */
[----:B------:R-:W-:Y:S01]  /*1270*/  FADD R3, R2, R25 ;  /* 0x0000001902037221 */ /* 0x000fe20000000000 */
[----:B------:R-:W-:Y:S06]  /*1280*/  BRA.U UP0, `(.L_x_8) ;  /* 0xfffffff9004c7547 */ /* 0x000fec000b83ffff */
.L_x_7:
[----:B------:R-:W0:Y:S02]  /*1290*/  LDCU UR7, c[0x0][0x390] ;  /* 0x00007200ff0777ac */ /* 0x000e240008000800 */
[----:B0-----:R-:W-:-:S09]  /*12a0*/  ULOP3.LUT UP0, URZ, UR7, 0x7, URZ, 0xc0, !UPT ;  /* 0x0000000707ff7892 */ /* 0x001fd2000f80c0ff */
[----:B------:R-:W-:Y:S05]  /*12b0*/  BRA.U !UP0, `(.L_x_6) ;  /* 0x0000000908307547 */ /* 0x000fea000b800000 */
[----:B------:R-:W-:Y:S02]  /*12c0*/  ULOP3.LUT UR8, UR7, 0x7, URZ, 0xc0, !UPT ;  /* 0x0000000707087892 */ /* 0x000fe4000f8ec0ff */
[----:B------:R-:W-:Y:S02]  /*12d0*/  ULOP3.LUT UP1, UR14, UR7, 0x3, URZ, 0xc0, !UPT ;  /* 0x00000003070e7892 */ /* 0x000fe4000f82c0ff */
[----:B------:R-:W-:-:S04]  /*12e0*/  UIADD3 UR8, UP0, UPT, UR8, -0x1, URZ ;  /* 0xffffffff08087890 */ /* 0x000fc8000ff1e0ff */
[----:B------:R-:W-:Y:S02]  /*12f0*/  UIADD3.X UR9, UPT, UPT, URZ, -0x1, URZ, UP0, !UPT ;  /* 0xffffffffff097890 */ /* 0x000fe400087fe4ff */
[----:B------:R-:W-:-:S04]  /*1300*/  UISETP.GE.U32.AND UP0, UPT, UR8, 0x3, UPT ;  /* 0x000000030800788c */ /* 0x000fc8000bf06070 */
[----:B------:R-:W-:-:S09]  /*1310*/  UISETP.GE.U32.AND.EX UP0, UPT, UR9, URZ, UPT, UP0 ;  /* 0x000000ff0900728c */ /* 0x000fd2000bf06100 */
[----:B------:R-:W-:Y:S05]  /*1320*/  BRA.U !UP0, `(.L_x_9) ;  /* 0x0000000108fc7547 */ /* 0x000fea000b800000 */
[----:B------:R-:W0:Y:S01]  /*1330*/  LDCU.128 UR16, c[0x0][0x380] ;  /* 0x00007000ff1077ac */ /* 0x000e220008000c00 */
[----:B------:R-:W-:Y:S02]  /*1340*/  USHF.L.U32 UR8, UR4, 0x2, URZ ;  /* 0x0000000204087899 */ /* 0x000fe400080006ff */
[----:B------:R-:W-:Y:S02]  /*1350*/  USHF.L.U64.HI UR9, UR4, 0x2, UR5 ;  /* 0x0000000204097899 */ /* 0x000fe40008010205 */
[----:B0-----:R-:W-:-:S04]  /*1360*/  UIADD3 UR10, UP0, UPT, UR8, UR16, URZ ;  /* 0x00000010080a7290 */ /* 0x001fc8000ff1e0ff */
[----:B------:R-:W-:Y:S02]  /*1370*/  UIADD3.X UR11, UPT, UPT, UR9, UR17, URZ, UP0, !UPT ;  /* 0x00000011090b7290 */ /* 0x000fe400087fe4ff */
[----:B------:R-:W-:-:S04]  /*1380*/  MOV R4, UR10 ;  /* 0x0000000a00047c02 */ /* 0x000fc80008000f00 */
[----:B------:R-:W-:-:S05]  /*1390*/  MOV R5, UR11 ;  /* 0x0000000b00057c02 */ /* 0x000fca0008000f00 */
[----:B-1----:R-:W2:Y:S01]  /*13a0*/  LDG.E R7, desc[UR12][R4.64] ;  /* 0x0000000c04077981 */ /* 0x002ea2000c1e1900 */
[----:B------:R-:W-:Y:S01]  /*13b0*/  HFMA2 R2, -RZ, RZ, 0.96630859375, -0.0022525787353515625 ;  /* 0x3bbb989dff027431 */ /* 0x000fe200000001ff */
[----:B------:R-:W-:Y:S01]  /*13c0*/  MOV R8, 0x437c0000 ;  /* 0x437c000000087802 */ /* 0x000fe20000000f00 */
[----:B------:R-:W-:-:S04]  /*13d0*/  UIADD3 UR8, UP0, UPT, UR8, UR18, URZ ;  /* 0x0000001208087290 */ /* 0x000fc8000ff1e0ff */
[----:B------:R-:W-:Y:S01]  /*13e0*/  UIADD3.X UR9, UPT, UPT, UR9, UR19, URZ, UP0, !UPT ;  /* 0x0000001309097290 */ /* 0x000fe200087fe4ff */
[----:B--2---:R-:W-:-:S04]  /*13f0*/  FADD R7, R7, -R0 ;  /* 0x8000000007077221 */ /* 0x004fc80000000000 */
[----:B------:R-:W-:-:S04]  /*1400*/  FFMA.SAT R9, R7, R2, 0.5 ;  /* 0x3f00000007097423 */ /* 0x000fc80000002002 */
[----:B------:R-:W-:-:S04]  /*1410*/  FFMA.RM R9, R9, R8, 12582913 ;  /* 0x4b40000109097423 */ /* 0x000fc80000004008 */
[C---:B------:R-:W-:Y:S01]  /*1420*/  FADD R6, R9.reuse, -12583039 ;  /* 0xcb40007f09067421 */ /* 0x040fe20000000000 */
[----:B------:R-:W-:-:S03]  /*1430*/  SHF.L.U32 R9, R9, 0x17, RZ ;  /* 0x0000001709097819 */ /* 0x000fc600000006ff */
[----:B------:R-:W-:-:S04]  /*1440*/  FFMA R6, R7, 1.4426950216293334961, -R6 ;  /* 0x3fb8aa3b07067823 */ /* 0x000fc80000000806 */
[----:B------:R-:W-:Y:S01]  /*1450*/  FFMA R10, R7, 1.925963033500011079e-08, R6 ;  /* 0x32a57060070a7823 */ /* 0x000fe20000000006 */
[----:B------:R-:W-:Y:S01]  /*1460*/  MOV R6, UR8 ;  /* 0x0000000800067c02 */ /* 0x000fe20008000f00 */
[----:B------:R-:W-:-:S04]  /*1470*/  IMAD.U32 R7, RZ, RZ, UR9 ;  /* 0x00000009ff077e24 */ /* 0x000fc8000f8e00ff */
        /* <DEDUP_REMOVED lines=18> */
[C---:B------:R-:W-:Y:S01]  /*15a0*/  FADD R12, R15.reuse, -12583039 ;  /* 0xcb40007f0f0c7421 */ /* 0x040fe20000000000 */
[----:B------:R-:W-:-:S03]  /*15b0*/  SHF.L.U32 R15, R15, 0x17, RZ ;  /* 0x000000170f0f7819 */ /* 0x000fc600000006ff */
[----:B------:R-:W-:-:S04]  /*15c0*/  FFMA R12, R13, 1.4426950216293334961, -R12 ;  /* 0x3fb8aa3b0d0c7823 */ /* 0x000fc8000000080c */
[----:B------:R-:W-:-:S06]  /*15d0*/  FFMA R12, R13, 1.925963033500011079e-08, R12 ;  /* 0x32a570600d0c7823 */ /* 0x000fcc000000000c */
[----:B------:R-:W1:Y:S02]  /*15e0*/  MUFU.EX2 R12, R12 ;  /* 0x0000000c000c7308 */ /* 0x000e640000000800 */
[----:B-1----:R-:W-:-:S05]  /*15f0*/  FMUL R15, R15, R12 ;  /* 0x0000000c0f0f7220 */ /* 0x002fca0000400000 */
[----:B------:R0:W-:Y:S04]  /*1600*/  STG.E desc[UR12][R6.64+0x8], R15 ;  /* 0x0000080f06007986 */ /* 0x0001e8000c10190c */
[----:B------:R-:W2:Y:S01]  /*1610*/  LDG.E R5, desc[UR12][R4.64+0xc] ;  /* 0x00000c0c04057981 */ /* 0x000ea2000c1e1900 */
[----:B------:R-:W-:-:S04]  /*1620*/  UIADD3 UR4, UP0, UPT, UR4, 0x4, URZ ;  /* 0x0000000404047890 */ /* 0x000fc8000ff1e0ff */
[----:B------:R-:W-:Y:S01]  /*1630*/  UIADD3.X UR5, UPT, UPT, URZ, UR5, URZ, UP0, !UPT ;  /* 0x00000005ff057290 */ /* 0x000fe200087fe4ff */
[----:B--2---:R-:W-:-:S04]  /*1640*/  FADD R13, R5, -R0 ;  /* 0x80000000050d7221 */ /* 0x004fc80000000000 */
[----:B------:R-:W-:-:S04]  /*1650*/  FFMA.SAT R17, R13, R2, 0.5 ;  /* 0x3f0000000d117423 */ /* 0x000fc80000002002 */
[----:B------:R-:W-:-:S04]  /*1660*/  FFMA.RM R17, R17, R8, 12582913 ;  /* 0x4b40000111117423 */ /* 0x000fc80000004008 */
[C---:B------:R-:W-:Y:S01]  /*1670*/  FADD R2, R17.reuse, -12583039 ;  /* 0xcb40007f11027421 */ /* 0x040fe20000000000 */
[----:B------:R-:W-:-:S03]  /*1680*/  SHF.L.U32 R17, R17, 0x17, RZ ;  /* 0x0000001711117819 */ /* 0x000fc600000006ff */
[----:B------:R-:W-:-:S04]  /*1690*/  FFMA R2, R13, 1.4426950216293334961, -R2 ;  /* 0x3fb8aa3b0d027823 */ /* 0x000fc80000000802 */
[----:B------:R-:W-:-:S04]  /*16a0*/  FFMA R13, R13, 1.925963033500011079e-08, R2 ;  /* 0x32a570600d0d7823 */ /* 0x000fc80000000002 */
[----:B------:R-:W1:Y:S02]  /*16b0*/  MUFU.EX2 R2, R13 ;  /* 0x0000000d00027308 */ /* 0x000e640000000800 */
[----:B-1----:R-:W-:Y:S01]  /*16c0*/  FMUL R17, R17, R2 ;  /* 0x0000000211117220 */ /* 0x002fe20000400000 */
[----:B------:R-:W-:-:S04]  /*16d0*/  FADD R2, R3, R9 ;  /* 0x0000000903027221 */ /* 0x000fc80000000000 */
[----:B------:R0:W-:Y:S01]  /*16e0*/  STG.E desc[UR12][R6.64+0xc], R17 ;  /* 0x00000c1106007986 */ /* 0x0001e2000c10190c */
[----:B------:R-:W-:-:S04]  /*16f0*/  FADD R2, R2, R11 ;  /* 0x0000000b02027221 */ /* 0x000fc80000000000 */
[----:B------:R-:W-:-:S04]  /*1700*/  FADD R2, R2, R15 ;  /* 0x0000000f02027221 */ /* 0x000fc80000000000 */
[----:B------:R-:W-:-:S07]  /*1710*/  FADD R3, R2, R17 ;  /* 0x0000001102037221 */ /* 0x000fce0000000000 */
.L_x_9:
[----:B------:R-:W-:Y:S05]  /*1720*/  BRA.U !UP1, `(.L_x_6) ;  /* 0x0000000509147547 */ /* 0x000fea000b800000 */
[----:B------:R-:W-:Y:S02]  /*1730*/  UISETP.NE.AND UP1, UPT, UR14, 0x1, UPT ;  /* 0x000000010e00788c */ /* 0x000fe4000bf25270 */
[----:B------:R-:W-:-:S04]  /*1740*/  ULOP3.LUT UR8, UR7, 0x1, URZ, 0xc0, !UPT ;  /* 0x0000000107087892 */ /* 0x000fc8000f8ec0ff */
[----:B------:R-:W-:-:S03]  /*1750*/  UISETP.NE.U32.AND UP0, UPT, UR8, 0x1, UPT ;  /* 0x000000010800788c */ /* 0x000fc6000bf05070 */
[----:B------:R-:W-:Y:S08]  /*1760*/  BRA.U !UP1, `(.L_x_10) ;  /* 0x00000001099c7547 */ /* 0x000ff0000b800000 */
[----:B------:R-:W2:Y:S01]  /*1770*/  LDCU.128 UR16, c[0x0][0x380] ;  /* 0x00007000ff1077ac */ /* 0x000ea20008000c00 */
[----:B------:R-:W-:Y:S02]  /*1780*/  USHF.L.U32 UR9, UR4, 0x2, URZ ;  /* 0x0000000204097899 */ /* 0x000fe400080006ff */
[----:B------:R-:W-:Y:S02]  /*1790*/  USHF.L.U64.HI UR8, UR4, 0x2, UR5 ;  /* 0x0000000204087899 */ /* 0x000fe40008010205 */
[----:B--2---:R-:W-:-:S04]  /*17a0*/  UIADD3 UR16, UP1, UPT, UR9, UR16, URZ ;  /* 0x0000001009107290 */ /* 0x004fc8000ff3e0ff */
[----:B------:R-:W-:Y:S02]  /*17b0*/  UIADD3.X UR17, UPT, UPT, UR8, UR17, URZ, UP1, !UPT ;  /* 0x0000001108117290 */ /* 0x000fe40008ffe4ff */
[----:B01----:R-:W-:-:S04]  /*17c0*/  MOV R6, UR16 ;  /* 0x0000001000067c02 */ /* 0x003fc80008000f00 */
[----:B------:R-:W-:-:S05]  /*17d0*/  MOV R7, UR17 ;  /* 0x0000001100077c02 */ /* 0x000fca0008000f00 */
[----:B------:R-:W2:Y:S01]  /*17e0*/  LDG.E R5, desc[UR12][R6.64] ;  /* 0x0000000c06057981 */ /* 0x000ea2000c1e1900 */
        /* <DEDUP_REMOVED lines=12> */
[----:B------:R-:W-:Y:S02]  /*18b0*/  IMAD.U32 R5, RZ, RZ, UR19 ;  /* 0x00000013ff057e24 */ /* 0x000fe4000f8e00ff */
[----:B------:R-:W0:Y:S02]  /*18c0*/  MUFU.EX2 R9, R8 ;  /* 0x0000000800097308 */ /* 0x000e240000000800 */
[----:B0-----:R-:W-:-:S05]  /*18d0*/  FMUL R2, R2, R9 ;  /* 0x0000000902027220 */ /* 0x001fca0000400000 */
[----:B------:R2:W-:Y:S04]  /*18e0*/  STG.E desc[UR12][R4.64], R2 ;  /* 0x0000000204007986 */ /* 0x0005e8000c10190c */
[----:B------:R-:W3:Y:S01]  /*18f0*/  LDG.E R7, desc[UR12][R6.64+0x4] ;  /* 0x0000040c06077981 */ /* 0x000ee2000c1e1900 */
[----:B------:R-:W-:Y:S01]  /*1900*/  FADD R3, R3, R2 ;  /* 0x0000000203037221 */ /* 0x000fe20000000000 */
[----:B------:R-:W-:-:S04]  /*1910*/  UIADD3 UR4, UP1, UPT, UR4, 0x2, URZ ;  /* 0x0000000204047890 */ /* 0x000fc8000ff3e0ff */
[----:B------:R-:W-:Y:S01]  /*1920*/  UIADD3.X UR5, UPT, UPT, URZ, UR5, URZ, UP1, !UPT ;  /* 0x00000005ff057290 */ /* 0x000fe20008ffe4ff */
[----:B---3--:R-:W-:-:S04]  /*1930*/  FADD R9, R7, -R0 ;  /* 0x8000000007097221 */ /* 0x008fc80000000000 */
[----:B------:R-:W-:-:S04]  /*1940*/  FFMA.SAT R10, R9, R10, 0.5 ;  /* 0x3f000000090a7423 */ /* 0x000fc8000000200a */
[----:B------:R-:W-:-:S04]  /*1950*/  FFMA.RM R10, R10, R11, 12582913 ;  /* 0x4b4000010a0a7423 */ /* 0x000fc8000000400b */
[C---:B------:R-:W-:Y:S01]  /*1960*/  FADD R8, R10.reuse, -12583039 ;  /* 0xcb40007f0a087421 */ /* 0x040fe20000000000 */
[----:B------:R-:W-:-:S03]  /*1970*/  SHF.L.U32 R10, R10, 0x17, RZ ;  /* 0x000000170a0a7819 */ /* 0x000fc600000006ff */
[----:B------:R-:W-:-:S04]  /*1980*/  FFMA R8, R9, 1.4426950216293334961, -R8 ;  /* 0x3fb8aa3b09087823 */ /* 0x000fc80000000808 */
[----:B------:R-:W-:-:S04]  /*1990*/  FFMA R8, R9, 1.925963033500011079e-08, R8 ;  /* 0x32a5706009087823 */ /* 0x000fc80000000008 */
[----:B------:R-:W0:Y:S02]  /*19a0*/  MUFU.EX2 R9, R8 ;  /* 0x0000000800097308 */ /* 0x000e240000000800 */
[----:B0-----:R-:W-:-:S04]  /*19b0*/  FMUL R9, R10, R9 ;  /* 0x000000090a097220 */ /* 0x001fc80000400000 */
[----:B------:R-:W-:Y:S01]  /*19c0*/  FADD R3, R3, R9 ;  /* 0x0000000903037221 */ /* 0x000fe20000000000 */
[----:B------:R2:W-:Y:S06]  /*19d0*/  STG.E desc[UR12][R4.64+0x4], R9 ;  /* 0x0000040904007986 */ /* 0x0005ec000c10190c */
.L_x_10:
[----:B------:R-:W-:Y:S05]  /*19e0*/  BRA.U UP0, `(.L_x_6) ;  /* 0x0000000100647547 */ /* 0x000fea000b800000 */
[----:B------:R-:W3:Y:S01]  /*19f0*/  LDCU.128 UR16, c[0x0][0x380] ;  /* 0x00007000ff1077ac */ /* 0x000ee20008000c00 */
[----:B------:R-:W-:Y:S02]  /*1a00*/  USHF.L.U32 UR8, UR4, 0x2, URZ ;  /* 0x0000000204087899 */ /* 0x000fe400080006ff */
[----:B------:R-:W-:Y:S02]  /*1a10*/  USHF.L.U64.HI UR9, UR4, 0x2, UR5 ;  /* 0x0000000204097899 */ /* 0x000fe40008010205 */
[----:B---3--:R-:W-:-:S04]  /*1a20*/  UIADD3 UR4, UP0, UPT, UR8, UR16, URZ ;  /* 0x0000001008047290 */ /* 0x008fc8000ff1e0ff */
[----:B------:R-:W-:Y:S02]  /*1a30*/  UIADD3.X UR5, UPT, UPT, UR9, UR17, URZ, UP0, !UPT ;  /* 0x0000001109057290 */ /* 0x000fe400087fe4ff */
[----:B--2---:R-:W-:-:S04]  /*1a40*/  MOV R4, UR4 ;  /* 0x0000000400047c02 */ /* 0x004fc80008000f00 */
[----:B------:R-:W-:-:S06]  /*1a50*/  MOV R5, UR5 ;  /* 0x0000000500057c02 */ /* 0x000fcc0008000f00 */
[----:B------:R2:W3:Y:S01]  /*1a60*/  LDG.E R5, desc[UR12][R4.64] ;  /* 0x0000000c04057981 */ /* 0x0004e2000c1e1900 */
[----:B01----:R-:W-:Y:S01]  /*1a70*/  HFMA2 R7, -RZ, RZ, 0.96630859375, -0.0022525787353515625 ;  /* 0x3bbb989dff077431 */ /* 0x003fe200000001ff */
[----:B------:R-:W-:Y:S01]  /*1a80*/  MOV R9, 0x437c0000 ;  /* 0x437c000000097802 */ /* 0x000fe20000000f00 */
[----:B------:R-:W-:-:S04]  /*1a90*/  UIADD3 UR4, UP0, UPT, UR8, UR18, URZ ;  /* 0x0000001208047290 */ /* 0x000fc8000ff1e0ff */
[----:B------:R-:W-:Y:S02]  /*1aa0*/  UIADD3.X UR5, UPT, UPT, UR9, UR19, URZ, UP0, !UPT ;  /* 0x0000001309057290 */ /* 0x000fe400087fe4ff */
[----:B--2---:R-:W-:Y:S01]  /*1ab0*/  MOV R4, UR4 ;  /* 0x0000000400047c02 */ /* 0x004fe20008000f00 */
[----:B---3--:R-:W-:-:S03]  /*1ac0*/  FADD R0, R5, -R0 ;  /* 0x8000000005007221 */ /* 0x008fc60000000000 */
[----:B------:R-:W-:Y:S01]  /*1ad0*/  MOV R5, UR5 ;  /* 0x0000000500057c02 */ /* 0x000fe20008000f00 */
[----:B------:R-:W-:-:S04]  /*1ae0*/  FFMA.SAT R2, R0, R7, 0.5 ;  /* 0x3f00000000027423 */ /* 0x000fc80000002007 */
[----:B------:R-:W-:-:S04]  /*1af0*/  FFMA.RM R2, R2, R9, 12582913 ;  /* 0x4b40000102027423 */ /* 0x000fc80000004009 */
[C---:B------:R-:W-:Y:S01]  /*1b00*/  FADD R7, R2.reuse, -12583039 ;  /* 0xcb40007f02077421 */ /* 0x040fe20000000000 */
[----:B------:R-:W-:-:S03]  /*1b10*/  SHF.L.U32 R2, R2, 0x17, RZ ;  /* 0x0000001702027819 */ /* 0x000fc600000006ff */
[----:B------:R-:W-:-:S04]  /*1b20*/  FFMA R7, R0, 1.4426950216293334961, -R7 ;  /* 0x3fb8aa3b00077823 */ /* 0x000fc80000000807 */
[----:B------:R-:W-:-:S06]  /*1b30*/  FFMA R7, R0, 1.925963033500011079e-08, R7 ;  /* 0x32a5706000077823 */ /* 0x000fcc0000000007 */
[----:B------:R-:W0:Y:S02]  /*1b40*/  MUFU.EX2 R7, R7 ;  /* 0x0000000700077308 */ /* 0x000e240000000800 */
[----:B0-----:R-:W-:-:S04]  /*1b50*/  FMUL R2, R2, R7 ;  /* 0x0000000702027220 */ /* 0x001fc80000400000 */
[----:B------:R-:W-:Y:S01]  /*1b60*/  FADD R3, R3, R2 ;  /* 0x0000000203037221 */ /* 0x000fe20000000000 */
[----:B------:R3:W-:Y:S06]  /*1b70*/  STG.E desc[UR12][R4.64], R2 ;  /* 0x0000000204007986 */ /* 0x0007ec000c10190c */
.L_x_6:
[----:B------:R-:W-:-:S13]  /*1b80*/  ISETP.NE.AND P0, PT, RZ, UR7, PT ;  /* 0x00000007ff007c0c */ /* 0x000fda000bf05270 */
[----:B------:R-:W-:Y:S05]  /*1b90*/  @!P0 EXIT ;  /* 0x000000000000894d */ /* 0x000fea0003800000 */
[----:B------:R-:W-:Y:S01]  /*1ba0*/  UISETP.GE.U32.AND UP0, UPT, UR7, 0x10, UPT ;  /* 0x000000100700788c */ /* 0x000fe2000bf06070 */
[----:B------:R-:W-:Y:S01]  /*1bb0*/  UMOV UR4, URZ ;  /* 0x000000ff00047c82 */ /* 0x000fe20008000000 */
[----:B------:R-:W-:-:S07]  /*1bc0*/  UMOV UR5, URZ ;  /* 0x000000ff00057c82 */ /* 0x000fce0008000000 */
[----:B------:R-:W-:Y:S05]  /*1bd0*/  BRA.U !UP0, `(.L_x_11) ;  /* 0x0000000d08c47547 */ /* 0x000fea000b800000 */
[----:B------:R-:W4:Y:S01]  /*1be0*/  LDCU.64 UR8, c[0x0][0x388] ;  /* 0x00007100ff0877ac */ /* 0x000f220008000a00 */
[----:B------:R-:W-:Y:S01]  /*1bf0*/  ULOP3.LUT UR4, UR7, 0xfffffff0, URZ, 0xc0, !UPT ;  /* 0xfffffff007047892 */ /* 0x000fe2000f8ec0ff */
[----:B------:R-:W-:Y:S02]  /*1c00*/  UMOV UR5, UR6 ;  /* 0x0000000600057c82 */ /* 0x000fe40008000000 */
[----:B------:R-:W-:-:S04]  /*1c10*/  UMOV UR7, UR6 ;  /* 0x0000000600077c82 */ /* 0x000fc80008000000 */
[----:B------:R-:W-:Y:S01]  /*1c20*/  UMOV UR6, UR4 ;  /* 0x0000000400067c82 */ /* 0x000fe20008000000 */
[----:B----4-:R-:W-:-:S04]  /*1c30*/  UIADD3 UR8, UP0, UPT, UR8, 0x20, URZ ;  /* 0x0000002008087890 */ /* 0x010fc8000ff1e0ff */
[----:B------:R-:W-:Y:S02]  /*1c40*/  UIADD3.X UR9, UPT, UPT, URZ, UR9, URZ, UP0, !UPT ;  /* 0x00000009ff097290 */ /* 0x000fe400087fe4ff */
[----:B------:R-:W-:-:S04]  /*1c50*/  MOV R0, UR8 ;  /* 0x0000000800007c02 */ /* 0x000fc80008000f00 */
[----:B01----:R-:W-:-:S07]  /*1c60*/  IMAD.U32 R7, RZ, RZ, UR9 ;  /* 0x00000009ff077e24 */ /* 0x003fce000f8e00ff */
.L_x_28:
[----:B--234-:R-:W-:Y:S02]  /*1c70*/  MOV R4, R0 ;  /* 0x0000000000047202 */ /* 0x01cfe40000000f00 */
[----:B------:R-:W-:-:S05]  /*1c80*/  MOV R5, R7 ;  /* 0x0000000700057202 */ /* 0x000fca0000000f00 */
[----:B------:R-:W2:Y:S01]  /*1c90*/  LDG.E R0, desc[UR12][R4.64+-0x20] ;  /* 0xffffe00c04007981 */ /* 0x000ea2000c1e1900 */
[----:B------:R-:W0:Y:S01]  /*1ca0*/  MUFU.RCP R2, R3 ;  /* 0x0000000300027308 */ /* 0x000e220000001000 */
[----:B------:R-:W-:-:S04]  /*1cb0*/  UIADD3 UR6, UP0, UPT, UR6, -0x10, URZ ;  /* 0xfffffff006067890 */ /* 0x000fc8000ff1e0ff */
[----:B------:R-:W-:Y:S02]  /*1cc0*/  UIADD3.X UR7, UPT, UPT, UR7, -0x1, URZ, UP0, !UPT ;  /* 0xffffffff07077890 */ /* 0x000fe400087fe4ff */
[----:B------:R-:W-:-:S04]  /*1cd0*/  UISETP.NE.U32.AND UP0, UPT, UR6, URZ, UPT ;  /* 0x000000ff0600728c */ /* 0x000fc8000bf05070 */
[----:B------:R-:W-:Y:S01]  /*1ce0*/  UISETP.NE.AND.EX UP0, UPT, UR7, URZ, UPT, UP0 ;  /* 0x000000ff0700728c */ /* 0x000fe2000bf05300 */
[----:B0-----:R-:W-:-:S04]  /*1cf0*/  FFMA R7, R2, -R3, 1 ;  /* 0x3f80000002077423 */ /* 0x001fc80000000803 */
[----:B------:R-:W-:Y:S01]  /*1d00*/  FFMA R7, R2, R7, R2 ;  /* 0x0000000702077223 */ /* 0x000fe20000000002 */
[----:B--2---:R-:W0:Y:S03]  /*1d10*/  FCHK P0, R0, R3 ;  /* 0x0000000300007302 */ /* 0x004e260000000000 */
[----:B------:R-:W-:-:S04]  /*1d20*/  FFMA R2, R0, R7, RZ ;  /* 0x0000000700027223 */ /* 0x000fc800000000ff */
[----:B------:R-:W-:-:S04]  /*1d30*/  FFMA R6, R2, -R3, R0 ;  /* 0x8000000302067223 */ /* 0x000fc80000000000 */
[----:B------:R-:W-:Y:S01]  /*1d40*/  FFMA R7, R7, R6, R2 ;  /* 0x0000000607077223 */ /* 0x000fe20000000002 */
[----:B0-----:R-:W-:Y:S06]  /*1d50*/  @!P0 BRA `(.L_x_12) ;  /* 0x00000000000c8947 */ /* 0x001fec0003800000 */
[----:B------:R-:W-:-:S07]  /*1d60*/  MOV R2, 0x1d80 ;  /* 0x00001d8000027802 */ /* 0x000fce0000000f00 */
[----:B------:R-:W-:Y:S05]  /*1d70*/  CALL.REL.NOINC `($__internal_0_$__cuda_sm3x_div_rn_noftz_f32_slowpath) ;  /* 0x0000001c00047944 */ /* 0x000fea0003c00000 */
[----:B------:R-:W-:-:S07]  /*1d80*/  MOV R7, R0 ;  /* 0x0000000000077202 */ /* 0x000fce0000000f00 */
.L_x_12:
[----:B------:R-:W2:Y:S01]  /*1d90*/  LDG.E R11, desc[UR12][R4.64+-0x1c] ;  /* 0xffffe40c040b7981 */ /* 0x000ea2000c1e1900 */
[----:B------:R-:W0:Y:S03]  /*1da0*/  MUFU.RCP R0, R3 ;  /* 0x0000000300007308 */ /* 0x000e260000001000 */
[----:B------:R1:W-:Y:S01]  /*1db0*/  STG.E desc[UR12][R4.64+-0x20], R7 ;  /* 0xffffe00704007986 */ /* 0x0003e2000c10190c */
[----:B0-----:R-:W-:-:S04]  /*1dc0*/  FFMA R9, R0, -R3, 1 ;  /* 0x3f80000000097423 */ /* 0x001fc80000000803 */
[----:B------:R-:W-:Y:S01]  /*1dd0*/  FFMA R0, R0, R9, R0 ;  /* 0x0000000900007223 */ /* 0x000fe20000000000 */
[----:B--2---:R-:W0:Y:S03]  /*1de0*/  FCHK P0, R11, R3 ;  /* 0x000000030b007302 */ /* 0x004e260000000000 */
[----:B------:R-:W-:-:S04]  /*1df0*/  FFMA R2, R0, R11, RZ ;  /* 0x0000000b00027223 */ /* 0x000fc800000000ff */
[----:B------:R-:W-:-:S04]  /*1e00*/  FFMA R9, R2, -R3, R11 ;  /* 0x8000000302097223 */ /* 0x000fc8000000000b */
[----:B------:R-:W-:Y:S01]  /*1e10*/  FFMA R9, R0, R9, R2 ;  /* 0x0000000900097223 */ /* 0x000fe20000000002 */
[----:B01----:R-:W-:Y:S06]  /*1e20*/  @!P0 BRA `(.L_x_13) ;  /* 0x0000000000108947 */ /* 0x003fec0003800000 */
[----:B------:R-:W-:Y:S02]  /*1e30*/  MOV R0, R11 ;  /* 0x0000000b00007202 */ /* 0x000fe40000000f00 */
[----:B------:R-:W-:-:S07]  /*1e40*/  MOV R2, 0x1e60 ;  /* 0x00001e6000027802 */ /* 0x000fce0000000f00 */
[----:B------:R-:W-:Y:S05]  /*1e50*/  CALL.REL.NOINC `($__internal_0_$__cuda_sm3x_div_rn_noftz_f32_slowpath) ;  /* 0x0000001800cc7944 */ /* 0x000fea0003c00000 */
[----:B------:R-:W-:-:S07]  /*1e60*/  MOV R9, R0 ;  /* 0x0000000000097202 */ /* 0x000fce0000000f00 */
.L_x_13:
        /* <DEDUP_REMOVED lines=14> */
.L_x_14:
        /* <DEDUP_REMOVED lines=14> */
.L_x_15:
        /* <DEDUP_REMOVED lines=10> */
[----:B------:R-:W-:Y:S01]  /*20d0*/  IMAD.MOV.U32 R0, RZ, RZ, R11 ;  /* 0x000000ffff007224 */ /* 0x000fe200078e000b */
[----:B------:R-:W-:-:S07]  /*20e0*/  MOV R2, 0x2100 ;  /* 0x0000210000027802 */ /* 0x000fce0000000f00 */
[----:B------:R-:W-:Y:S05]  /*20f0*/  CALL.REL.NOINC `($__internal_0_$__cuda_sm3x_div_rn_noftz_f32_slowpath) ;  /* 0x0000001800247944 */ /* 0x000fea0003c00000 */
[----:B------:R-:W-:-:S07]  /*2100*/  MOV R7, R0 ;  /* 0x0000000000077202 */ /* 0x000fce0000000f00 */
.L_x_16:
        /* <DEDUP_REMOVED lines=14> */
.L_x_17:
        /* <DEDUP_REMOVED lines=14> */
.L_x_18:
        /* <DEDUP_REMOVED lines=14> */
.L_x_19:
        /* <DEDUP_REMOVED lines=14> */
.L_x_20:
        /* <DEDUP_REMOVED lines=14> */
.L_x_21:
        /* <DEDUP_REMOVED lines=14> */
.L_x_22:
        /* <DEDUP_REMOVED lines=14> */
.L_x_23:
        /* <DEDUP_REMOVED lines=14> */
.L_x_24:
        /* <DEDUP_REMOVED lines=14> */
.L_x_25:
        /* <DEDUP_REMOVED lines=14> */
.L_x_26:
        /* <DEDUP_REMOVED lines=14> */
.L_x_27:
[----:B------:R4:W-:Y:S01]  /*2ab0*/  STG.E desc[UR12][R4.64+0x1c], R9 ;  /* 0x00001c0904007986 */ /* 0x0009e2000c10190c */
[----:B------:R-:W-:-:S04]  /*2ac0*/  IADD3 R0, P0, PT, R4, 0x40, RZ ;  /* 0x0000004004007810 */ /* 0x000fc80007f1e0ff */
[----:B------:R-:W-:Y:S01]  /*2ad0*/  IADD3.X R7, PT, PT, RZ, R5, RZ, P0, !PT ;  /* 0x00000005ff077210 */ /* 0x000fe200007fe4ff */
[----:B------:R-:W-:Y:S08]  /*2ae0*/  BRA.U UP0, `(.L_x_28) ;  /* 0xfffffff100607547 */ /* 0x000ff0000b83ffff */
.L_x_11:
[----:B------:R-:W5:Y:S02]  /*2af0*/  LDC R0, c[0x0][0x390] ;  /* 0x0000e400ff007b82 */ /* 0x000f640000000800 */
[----:B-----5:R-:W-:-:S13]  /*2b00*/  LOP3.LUT P0, RZ, R0, 0xf, RZ, 0xc0, !PT ;  /* 0x0000000f00ff7812 */ /* 0x020fda000780c0ff */
[----:B------:R-:W-:Y:S05]  /*2b10*/  @!P0 EXIT ;  /* 0x000000000000894d */ /* 0x000fea0003800000 */
[----:B------:R-:W-:-:S04]  /*2b20*/  LOP3.LUT R0, R0, 0xf, RZ, 0xc0, !PT ;  /* 0x0000000f00007812 */ /* 0x000fc800078ec0ff */
[----:B------:R-:W-:-:S04]  /*2b30*/  IADD3 R0, P1, PT, R0, -0x1, RZ ;  /* 0xffffffff00007810 */ /* 0x000fc80007f3e0ff */
[----:B------:R-:W-:Y:S02]  /*2b40*/  ISETP.GE.U32.AND P0, PT, R0, 0x7, PT ;  /* 0x000000070000780c */ /* 0x000fe40003f06070 */
[----:B------:R-:W-:-:S04]  /*2b50*/  IADD3.X R0, PT, PT, RZ, -0x1, RZ, P1, !PT ;  /* 0xffffffffff007810 */ /* 0x000fc80000ffe4ff */
[----:B------:R-:W-:-:S13]  /*2b60*/  ISETP.GE.U32.AND.EX P0, PT, R0, RZ, PT, P0 ;  /* 0x000000ff0000720c */ /* 0x000fda0003f06100 */
[----:B------:R-:W-:Y:S05]  /*2b70*/  @!P0 BRA `(.L_x_29) ;  /* 0x0000000400dc8947 */ /* 0x000fea0003800000 */
[----:B------:R-:W5:Y:S02]  /*2b80*/  LDCU.64 UR6, c[0x0][0x388] ;  /* 0x00007100ff0677ac */ /* 0x000f640008000a00 */
[----:B-----5:R-:W-:-:S04]  /*2b90*/  ULEA UR6, UP0, UR4, UR6, 0x2 ;  /* 0x0000000604067291 */ /* 0x020fc8000f8010ff */
[----:B------:R-:W-:Y:S02]  /*2ba0*/  ULEA.HI.X UR7, UR4, UR7, UR5, 0x2, UP0 ;  /* 0x0000000704077291 */ /* 0x000fe400080f1405 */
[----:B--234-:R-:W-:-:S04]  /*2bb0*/  MOV R4, UR6 ;  /* 0x0000000600047c02 */ /* 0x01cfc80008000f00 */
[----:B------:R-:W-:-:S05]  /*2bc0*/  MOV R5, UR7 ;  /* 0x0000000700057c02 */ /* 0x000fca0008000f00 */
[----:B0-----:R-:W2:Y:S01]  /*2bd0*/  LDG.E R9, desc[UR12][R4.64] ;  /* 0x0000000c04097981 */ /* 0x001ea2000c1e1900 */
[----:B------:R-:W1:Y:S02]  /*2be0*/  MUFU.RCP R0, R3 ;  /* 0x0000000300007308 */ /* 0x000e640000001000 */
[----:B-1----:R-:W-:-:S04]  /*2bf0*/  FFMA R7, R0, -R3, 1 ;  /* 0x3f80000000077423 */ /* 0x002fc80000000803 */
[----:B------:R-:W-:Y:S02]  /*2c00*/  FFMA R0, R0, R7, R0 ;  /* 0x0000000700007223 */ /* 0x000fe40000000000 */
[----:B--2---:R-:W0:Y:S02]  /*2c10*/  FCHK P0, R9, R3 ;  /* 0x0000000309007302 */ /* 0x004e240000000000 */
[----:B------:R-:W-:-:S04]  /*2c20*/  FFMA R2, R0, R9, RZ ;  /* 0x0000000900027223 */ /* 0x000fc800000000ff */
[----:B------:R-:W-:-:S04]  /*2c30*/  FFMA R7, R2, -R3, R9 ;  /* 0x8000000302077223 */ /* 0x000fc80000000009 */
[----:B------:R-:W-:Y:S01]  /*2c40*/  FFMA R7, R0, R7, R2 ;  /* 0x0000000700077223 */ /* 0x000fe20000000002 */
[----:B0-----:R-:W-:Y:S06]  /*2c50*/  @!P0 BRA `(.L_x_30) ;  /* 0x0000000000108947 */ /* 0x001fec0003800000 */
[----:B------:R-:W-:Y:S02]  /*2c60*/  MOV R0, R9 ;  /* 0x0000000900007202 */ /* 0x000fe40000000f00 */
[----:B------:R-:W-:-:S07]  /*2c70*/  MOV R2, 0x2c90 ;  /* 0x00002c9000027802 */ /* 0x000fce0000000f00 */
[----:B------:R-:W-:Y:S05]  /*2c80*/  CALL.REL.NOINC `($__internal_0_$__cuda_sm3x_div_rn_noftz_f32_slowpath) ;  /* 0x0000000c00407944 */ /* 0x000fea0003c00000 */
[----:B------:R-:W-:-:S07]  /*2c90*/  MOV R7, R0 ;  /* 0x0000000000077202 */ /* 0x000fce0000000f00 */
.L_x_30:
        /* <DEDUP_REMOVED lines=14> */
.L_x_31:
        /* <DEDUP_REMOVED lines=14> */
.L_x_32:
        /* <DEDUP_REMOVED lines=14> */
.L_x_33:
        /* <DEDUP_REMOVED lines=14> */
.L_x_34:
        /* <DEDUP_REMOVED lines=14> */
.L_x_35:
        /* <DEDUP_REMOVED lines=14> */
.L_x_36:
        /* <DEDUP_REMOVED lines=14> */
.L_x_37:
[----:B------:R0:W-:Y:S01]  /*32c0*/  STG.E desc[UR12][R4.64+0x1c], R9 ;  /* 0x00001c0904007986 */ /* 0x0001e2000c10190c */
[----:B------:R-:W-:-:S04]  /*32d0*/  UIADD3 UR4, UP0, UPT, UR4, 0x8, URZ ;  /* 0x0000000804047890 */ /* 0x000fc8000ff1e0ff */
[----:B------:R-:W-:-:S12]  /*32e0*/  UIADD3.X UR5, UPT, UPT, URZ, UR5, URZ, UP0, !UPT ;  /* 0x00000005ff057290 */ /* 0x000fd800087fe4ff */
.L_x_29:
        /* <DEDUP_REMOVED lines=12> */
[----:B0-234-:R-:W-:-:S04]  /*33b0*/  MOV R4, UR6 ;  /* 0x0000000600047c02 */ /* 0x01dfc80008000f00 */
[----:B------:R-:W-:-:S05]  /*33c0*/  MOV R5, UR7 ;  /* 0x0000000700057c02 */ /* 0x000fca0008000f00 */
[----:B------:R-:W2:Y:S01]  /*33d0*/  LDG.E R9, desc[UR12][R4.64] ;  /* 0x0000000c04097981 */ /* 0x000ea2000c1e1900 */
        /* <DEDUP_REMOVED lines=12> */
.L_x_39:
        /* <DEDUP_REMOVED lines=13> */
[----:B------:R-:W-:-:S07]  /*3570*/  IMAD.MOV.U32 R9, RZ, RZ, R0 ;  /* 0x000000ffff097224 */ /* 0x000fce00078e0000 */
.L_x_40:
        /* <DEDUP_REMOVED lines=14> */
.L_x_41:
        /* <DEDUP_REMOVED lines=14> */
.L_x_42:
[----:B------:R0:W-:Y:S01]  /*3740*/  STG.E desc[UR12][R4.64+0xc], R9 ;  /* 0x00000c0904007986 */ /* 0x0001e2000c10190c */
[----:B------:R-:W-:-:S04]  /*3750*/  UIADD3 UR4, UP0, UPT, UR4, 0x4, URZ ;  /* 0x0000000404047890 */ /* 0x000fc8000ff1e0ff */
[----:B------:R-:W-:-:S12]  /*3760*/  UIADD3.X UR5, UPT, UPT, URZ, UR5, URZ, UP0, !UPT ;  /* 0x00000005ff057290 */ /* 0x000fd800087fe4ff */
.L_x_38:
[----:B01----:R-:W0:Y:S02]  /*3770*/  LDC R6, c[0x0][0x390] ;  /* 0x0000e400ff067b82 */ /* 0x003e240000000800 */
[----:B0-----:R-:W-:-:S13]  /*3780*/  LOP3.LUT P0, RZ, R6, 0x3, RZ, 0xc0, !PT ;  /* 0x0000000306ff7812 */ /* 0x001fda000780c0ff */
[----:B------:R-:W-:Y:S05]  /*3790*/  @!P0 EXIT ;  /* 0x000000000000894d */ /* 0x000fea0003800000 */
[----:B------:R-:W0:Y:S01]  /*37a0*/  LDCU.64 UR6, c[0x0][0x388] ;  /* 0x00007100ff0677ac */ /* 0x000e220008000a00 */
[----:B------:R-:W-:Y:S01]  /*37b0*/  HFMA2 R7, -RZ, RZ, 0, 0 ;  /* 0x00000000ff077431 */ /* 0x000fe200000001ff */
[----:B------:R-:W-:Y:S01]  /*37c0*/  LOP3.LUT R6, R6, 0x3, RZ, 0xc0, !PT ;  /* 0x0000000306067812 */ /* 0x000fe200078ec0ff */
[----:B0-----:R-:W-:-:S04]  /*37d0*/  ULEA UR6, UP0, UR4, UR6, 0x2 ;  /* 0x0000000604067291 */ /* 0x001fc8000f8010ff */
[----:B------:R-:W-:Y:S02]  /*37e0*/  ULEA.HI.X UR7, UR4, UR7, UR5, 0x2, UP0 ;  /* 0x0000000704077291 */ /* 0x000fe400080f1405 */
[----:B------:R-:W-:-:S04]  /*37f0*/  MOV R0, UR6 ;  /* 0x0000000600007c02 */ /* 0x000fc80008000f00 */
[----:B------:R-:W-:-:S07]  /*3800*/  MOV R11, UR7 ;  /* 0x00000007000b7c02 */ /* 0x000fce0008000f00 */
.L_x_44:
[----:B0-234-:R-:W-:Y:S02]  /*3810*/  MOV R4, R0 ;  /* 0x0000000000047202 */ /* 0x01dfe40000000f00 */
[----:B------:R-:W-:-:S05]  /*3820*/  MOV R5, R11 ;  /* 0x0000000b00057202 */ /* 0x000fca0000000f00 */
[----:B------:R-:W2:Y:S01]  /*3830*/  LDG.E R11, desc[UR12][R4.64] ;  /* 0x0000000c040b7981 */ /* 0x000ea2000c1e1900 */
[----:B------:R-:W0:Y:S01]  /*3840*/  MUFU.RCP R0, R3 ;  /* 0x0000000300007308 */ /* 0x000e220000001000 */
[----:B------:R-:W-:-:S04]  /*3850*/  IADD3 R6, P0, PT, R6, -0x1, RZ ;  /* 0xffffffff06067810 */ /* 0x000fc80007f1e0ff */
[----:B------:R-:W-:Y:S02]  /*3860*/  IADD3.X R7, PT, PT, R7, -0x1, RZ, P0, !PT ;  /* 0xffffffff07077810 */ /* 0x000fe400007fe4ff */
[----:B------:R-:W-:-:S04]  /*3870*/  ISETP.NE.U32.AND P0, PT, R6, RZ, PT ;  /* 0x000000ff0600720c */ /* 0x000fc80003f05070 */
[----:B------:R-:W-:Y:S01]  /*3880*/  ISETP.NE.AND.EX P0, PT, R7, RZ, PT, P0 ;  /* 0x000000ff0700720c */ /* 0x000fe20003f05300 */
[----:B0-----:R-:W-:-:S04]  /*3890*/  FFMA R9, R0, -R3, 1 ;  /* 0x3f80000000097423 */ /* 0x001fc80000000803 */
[----:B------:R-:W-:Y:S01]  /*38a0*/  FFMA R0, R0, R9, R0 ;  /* 0x0000000900007223 */ /* 0x000fe20000000000 */
[----:B--2---:R-:W0:Y:S03]  /*38b0*/  FCHK P1, R11, R3 ;  /* 0x000000030b007302 */ /* 0x004e260000020000 */
[----:B------:R-:W-:-:S04]  /*38c0*/  FFMA R2, R0, R11, RZ ;  /* 0x0000000b00027223 */ /* 0x000fc800000000ff */
[----:B------:R-:W-:-:S04]  /*38d0*/  FFMA R9, R2, -R3, R11 ;  /* 0x8000000302097223 */ /* 0x000fc8000000000b */
[----:B------:R-:W-:Y:S01]  /*38e0*/  FFMA R9, R0, R9, R2 ;  /* 0x0000000900097223 */ /* 0x000fe20000000002 */
[----:B0-----:R-:W-:Y:S06]  /*38f0*/  @!P1 BRA `(.L_x_43) ;  /* 0x0000000000109947 */ /* 0x001fec0003800000 */
[----:B------:R-:W-:Y:S01]  /*3900*/  IMAD.MOV.U32 R0, RZ, RZ, R11 ;  /* 0x000000ffff007224 */ /* 0x000fe200078e000b */
[----:B------:R-:W-:-:S07]  /*3910*/  MOV R2, 0x3930 ;  /* 0x0000393000027802 */ /* 0x000fce0000000f00 */
[----:B------:R-:W-:Y:S05]  /*3920*/  CALL.REL.NOINC `($__internal_0_$__cuda_sm3x_div_rn_noftz_f32_slowpath) ;  /* 0x0000000000187944 */ /* 0x000fea0003c00000 */
[----:B------:R-:W-:-:S07]  /*3930*/  MOV R9, R0 ;  /* 0x0000000000097202 */ /* 0x000fce0000000f00 */
.L_x_43:
[----:B------:R0:W-:Y:S01]  /*3940*/  STG.E desc[UR12][R4.64], R9 ;  /* 0x0000000904007986 */ /* 0x0001e2000c10190c */
[----:B------:R-:W-:-:S04]  /*3950*/  IADD3 R0, P1, PT, R4, 0x4, RZ ;  /* 0x0000000404007810 */ /* 0x000fc80007f3e0ff */
[----:B------:R-:W-:Y:S01]  /*3960*/  IADD3.X R11, PT, PT, RZ, R5, RZ, P1, !PT ;  /* 0x00000005ff0b7210 */ /* 0x000fe20000ffe4ff */
[----:B------:R-:W-:Y:S08]  /*3970*/  @P0 BRA `(.L_x_44) ;  /* 0xfffffffc00a40947 */ /* 0x000ff0000383ffff */
[----:B------:R-:W-:Y:S05]  /*3980*/  EXIT ;  /* 0x000000000000794d */ /* 0x000fea0003800000 */
        .weak           $__internal_0_$__cuda_sm3x_div_rn_noftz_f32_slowpath
        .type           $__internal_0_$__cuda_sm3x_div_rn_noftz_f32_slowpath,@function
        .size           $__internal_0_$__cuda_sm3x_div_rn_noftz_f32_slowpath,(.L_x_65 - $__internal_0_$__cuda_sm3x_div_rn_noftz_f32_slowpath)
$__internal_0_$__cuda_sm3x_div_rn_noftz_f32_slowpath:
[----:B------:R-:W-:Y:S02]  /*3990*/  SHF.R.U32.HI R8, RZ, 0x17, R3 ;  /* 0x00000017ff087819 */ /* 0x000fe40000011603 */
[----:B------:R-:W-:Y:S02]  /*39a0*/  SHF.R.U32.HI R9, RZ, 0x17, R0 ;  /* 0x00000017ff097819 */ /* 0x000fe40000011600 */
[----:B------:R-:W-:Y:S02]  /*39b0*/  LOP3.LUT R8, R8, 0xff, RZ, 0xc0, !PT ;  /* 0x000000ff08087812 */ /* 0x000fe400078ec0ff */
[----:B------:R-:W-:Y:S02]  /*39c0*/  LOP3.LUT R13, R9, 0xff, RZ, 0xc0, !PT ;  /* 0x000000ff090d7812 */ /* 0x000fe400078ec0ff */
[----:B------:R-:W-:Y:S02]  /*39d0*/  IADD3 R12, PT, PT, R8, -0x1, RZ ;  /* 0xffffffff080c7810 */ /* 0x000fe40007ffe0ff */
[----:B------:R-:W-:-:S02]  /*39e0*/  IADD3 R10, PT, PT, R13, -0x1, RZ ;  /* 0xffffffff0d0a7810 */ /* 0x000fc40007ffe0ff */
[----:B------:R-:W-:Y:S02]  /*39f0*/  ISETP.GT.U32.AND P1, PT, R12, 0xfd, PT ;  /* 0x000000fd0c00780c */ /* 0x000fe40003f24070 */
[----:B------:R-:W-:Y:S02]  /*3a00*/  MOV R11, R3 ;  /* 0x00000003000b7202 */ /* 0x000fe40000000f00 */
[----:B------:R-:W-:-:S13]  /*3a10*/  ISETP.GT.U32.OR P1, PT, R10, 0xfd, P1 ;  /* 0x000000fd0a00780c */ /* 0x000fda0000f24470 */
[----:B------:R-:W-:Y:S01]  /*3a20*/  @!P1 MOV R9, RZ ;  /* 0x000000ff00099202 */ /* 0x000fe20000000f00 */
[----:B------:R-:W-:Y:S06]  /*3a30*/  @!P1 BRA `(.L_x_45) ;  /* 0x00000000005c9947 */ /* 0x000fec0003800000 */
[----:B------:R-:W-:Y:S02]  /*3a40*/  FSETP.GTU.FTZ.AND P1, PT, |R0|, +INF , PT ;  /* 0x7f8000000000780b */ /* 0x000fe40003f3c200 */
[----:B------:R-:W-:-:S04]  /*3a50*/  FSETP.GTU.FTZ.AND P2, PT, |R3|, +INF , PT ;  /* 0x7f8000000300780b */ /* 0x000fc80003f5c200 */
[----:B------:R-:W-:-:S13]  /*3a60*/  PLOP3.LUT P1, PT, P1, P2, PT, 0xf8, 0x8f ;  /* 0x00000000008f781c */ /* 0x000fda0000f25f70 */
[----:B------:R-:W-:Y:S05]  /*3a70*/  @P1 BRA `(.L_x_46) ;  /* 0x0000000400441947 */ /* 0x000fea0003800000 */
[----:B------:R-:W-:-:S13]  /*3a80*/  LOP3.LUT P1, RZ, R11, 0x7fffffff, R0, 0xc8, !PT ;  /* 0x7fffffff0bff7812 */ /* 0x000fda000782c800 */
[----:B------:R-:W-:Y:S05]  /*3a90*/  @!P1 BRA `(.L_x_47) ;  /* 0x0000000400349947 */ /* 0x000fea0003800000 */
[C---:B------:R-:W-:Y:S02]  /*3aa0*/  FSETP.NEU.FTZ.AND P3, PT, |R0|.reuse, +INF , PT ;  /* 0x7f8000000000780b */ /* 0x040fe40003f7d200 */
[----:B------:R-:W-:Y:S02]  /*3ab0*/  FSETP.NEU.FTZ.AND P2, PT, |R3|, +INF , PT ;  /* 0x7f8000000300780b */ /* 0x000fe40003f5d200 */
[----:B------:R-:W-:-:S11]  /*3ac0*/  FSETP.NEU.FTZ.AND P1, PT, |R0|, +INF , PT ;  /* 0x7f8000000000780b */ /* 0x000fd60003f3d200 */
[----:B------:R-:W-:Y:S05]  /*3ad0*/  @!P2 BRA !P3, `(.L_x_47) ;  /* 0x000000040024a947 */ /* 0x000fea0005800000 */
[----:B------:R-:W-:-:S04]  /*3ae0*/  LOP3.LUT P3, RZ, R0, 0x7fffffff, RZ, 0xc0, !PT ;  /* 0x7fffffff00ff7812 */ /* 0x000fc8000786c0ff */
[----:B------:R-:W-:-:S13]  /*3af0*/  PLOP3.LUT P2, PT, P2, P3, PT, 0x2f, 0xf2 ;  /* 0x0000000000f2781c */ /* 0x000fda0001746577 */
[----:B------:R-:W-:Y:S05]  /*3b00*/  @P2 BRA `(.L_x_48) ;  /* 0x0000000400102947 */ /* 0x000fea0003800000 */
[----:B------:R-:W-:-:S04]  /*3b10*/  LOP3.LUT P2, RZ, R11, 0x7fffffff, RZ, 0xc0, !PT ;  /* 0x7fffffff0bff7812 */ /* 0x000fc8000784c0ff */
[----:B------:R-:W-:-:S13]  /*3b20*/  PLOP3.LUT P1, PT, P1, P2, PT, 0x2f, 0xf2 ;  /* 0x0000000000f2781c */ /* 0x000fda0000f24577 */
[----:B------:R-:W-:Y:S05]  /*3b30*/  @P1 BRA `(.L_x_49) ;  /* 0x0000000000f81947 */ /* 0x000fea0003800000 */
[----:B------:R-:W-:Y:S02]  /*3b40*/  ISETP.GE.AND P1, PT, R10, RZ, PT ;  /* 0x000000ff0a00720c */ /* 0x000fe40003f26270 */
[----:B------:R-:W-:-:S11]  /*3b50*/  ISETP.GE.AND P2, PT, R12, RZ, PT ;  /* 0x000000ff0c00720c */ /* 0x000fd60003f46270 */
[----:B------:R-:W-:Y:S01]  /*3b60*/  @P1 MOV R9, RZ ;  /* 0x000000ff00091202 */ /* 0x000fe20000000f00 */
[----:B------:R-:W-:Y:S01]  /*3b70*/  @!P1 FFMA R0, R0, 1.84467440737095516160e+19, RZ ;  /* 0x5f80000000009823 */ /* 0x000fe200000000ff */
[----:B------:R-:W-:Y:S01]  /*3b80*/  @!P1 MOV R9, 0xffffffc0 ;  /* 0xffffffc000099802 */ /* 0x000fe20000000f00 */
[----:B------:R-:W-:-:S03]  /*3b90*/  @!P2 FFMA R11, R3, 1.84467440737095516160e+19, RZ ;  /* 0x5f800000030ba823 */ /* 0x000fc600000000ff */
[----:B------:R-:W-:-:S07]  /*3ba0*/  @!P2 IADD3 R9, PT, PT, R9, 0x40, RZ ;  /* 0x000000400909a810 */ /* 0x000fce0007ffe0ff */
.L_x_45:
[----:B------:R-:W-:Y:S02]  /*3bb0*/  LEA R10, R8, 0xc0800000, 0x17 ;  /* 0xc0800000080a7811 */ /* 0x000fe400078eb8ff */
[----:B------:R-:W-:-:S03]  /*3bc0*/  IADD3 R13, PT, PT, R13, -0x7f, RZ ;  /* 0xffffff810d0d7810 */ /* 0x000fc60007ffe0ff */
[----:B------:R-:W-:Y:S02]  /*3bd0*/  IMAD.IADD R12, R11, 0x1, -R10 ;  /* 0x000000010b0c7824 */ /* 0x000fe400078e0a0a */
[C---:B------:R-:W-:Y:S02]  /*3be0*/  IMAD R0, R13.reuse, -0x800000, R0 ;  /* 0xff8000000d007824 */ /* 0x040fe400078e0200 */
[----:B------:R0:W1:Y:S01]  /*3bf0*/  MUFU.RCP R11, R12 ;  /* 0x0000000c000b7308 */ /* 0x0000620000001000 */
[----:B------:R-:W-:Y:S01]  /*3c00*/  FADD.FTZ R15, -R12, -RZ ;  /* 0x800000ff0c0f7221 */ /* 0x000fe20000010100 */
[----:B0-----:R-:W-:-:S04]  /*3c10*/  IADD3 R12, PT, PT, R13, 0x7f, -R8 ;  /* 0x0000007f0d0c7810 */ /* 0x001fc80007ffe808 */
[----:B------:R-:W-:Y:S01]  /*3c20*/  IADD3 R9, PT, PT, R12, R9, RZ ;  /* 0x000000090c097210 */ /* 0x000fe20007ffe0ff */
[----:B-1----:R-:W-:-:S04]  /*3c30*/  FFMA R10, R11, R15, 1 ;  /* 0x3f8000000b0a7423 */ /* 0x002fc8000000000f */
[----:B------:R-:W-:-:S04]  /*3c40*/  FFMA R11, R11, R10, R11 ;  /* 0x0000000a0b0b7223 */ /* 0x000fc8000000000b */
[----:B------:R-:W-:-:S04]  /*3c50*/  FFMA R10, R0, R11, RZ ;  /* 0x0000000b000a7223 */ /* 0x000fc800000000ff */
[----:B------:R-:W-:-:S04]  /*3c60*/  FFMA R14, R15, R10, R0 ;  /* 0x0000000a0f0e7223 */ /* 0x000fc80000000000 */
[----:B------:R-:W-:-:S04]  /*3c70*/  FFMA R10, R11, R14, R10 ;  /* 0x0000000e0b0a7223 */ /* 0x000fc8000000000a */
[----:B------:R-:W-:-:S04]  /*3c80*/  FFMA R15, R15, R10, R0 ;  /* 0x0000000a0f0f7223 */ /* 0x000fc80000000000 */
[----:B------:R-:W-:-:S05]  /*3c90*/  FFMA R0, R11, R15, R10 ;  /* 0x0000000f0b007223 */ /* 0x000fca000000000a */
[----:B------:R-:W-:-:S04]  /*3ca0*/  SHF.R.U32.HI R8, RZ, 0x17, R0 ;  /* 0x00000017ff087819 */ /* 0x000fc80000011600 */
[----:B------:R-:W-:-:S04]  /*3cb0*/  LOP3.LUT R8, R8, 0xff, RZ, 0xc0, !PT ;  /* 0x000000ff08087812 */ /* 0x000fc800078ec0ff */
[----:B------:R-:W-:-:S04]  /*3cc0*/  IADD3 R12, PT, PT, R8, R9, RZ ;  /* 0x00000009080c7210 */ /* 0x000fc80007ffe0ff */
[----:B------:R-:W-:-:S04]  /*3cd0*/  IADD3 R8, PT, PT, R12, -0x1, RZ ;  /* 0xffffffff0c087810 */ /* 0x000fc80007ffe0ff */
[----:B------:R-:W-:-:S13]  /*3ce0*/  ISETP.GE.U32.AND P1, PT, R8, 0xfe, PT ;  /* 0x000000fe0800780c */ /* 0x000fda0003f26070 */
[----:B------:R-:W-:Y:S05]  /*3cf0*/  @!P1 BRA `(.L_x_50) ;  /* 0x0000000000809947 */ /* 0x000fea0003800000 */
[----:B------:R-:W-:-:S13]  /*3d00*/  ISETP.GT.AND P1, PT, R12, 0xfe, PT ;  /* 0x000000fe0c00780c */ /* 0x000fda0003f24270 */
[----:B------:R-:W-:Y:S05]  /*3d10*/  @P1 BRA `(.L_x_51) ;  /* 0x00000000006c1947 */ /* 0x000fea0003800000 */
[----:B------:R-:W-:-:S13]  /*3d20*/  ISETP.GE.AND P1, PT, R12, 0x1, PT ;  /* 0x000000010c00780c */ /* 0x000fda0003f26270 */
[----:B------:R-:W-:Y:S05]  /*3d30*/  @P1 BRA `(.L_x_52) ;  /* 0x0000000000981947 */ /* 0x000fea0003800000 */
[----:B------:R-:W-:Y:S02]  /*3d40*/  ISETP.GE.AND P1, PT, R12, -0x18, PT ;  /* 0xffffffe80c00780c */ /* 0x000fe40003f26270 */
[----:B------:R-:W-:-:S11]  /*3d50*/  LOP3.LUT R0, R0, 0x80000000, RZ, 0xc0, !PT ;  /* 0x8000000000007812 */ /* 0x000fd600078ec0ff */
[----:B------:R-:W-:Y:S05]  /*3d60*/  @!P1 BRA `(.L_x_52) ;  /* 0x00000000008c9947 */ /* 0x000fea0003800000 */
[CCC-:B------:R-:W-:Y:S01]  /*3d70*/  FFMA.RZ R8, R11.reuse, R15.reuse, R10.reuse ;  /* 0x0000000f0b087223 */ /* 0x1c0fe2000000c00a */
[C---:B------:R-:W-:Y:S02]  /*3d80*/  ISETP.NE.AND P3, PT, R12.reuse, RZ, PT ;  /* 0x000000ff0c00720c */ /* 0x040fe40003f65270 */
[----:B------:R-:W-:Y:S02]  /*3d90*/  ISETP.NE.AND P2, PT, R12, RZ, PT ;  /* 0x000000ff0c00720c */ /* 0x000fe40003f45270 */
[----:B------:R-:W-:Y:S01]  /*3da0*/  LOP3.LUT R9, R8, 0x7fffff, RZ, 0xc0, !PT ;  /* 0x007fffff08097812 */ /* 0x000fe200078ec0ff */
[CCC-:B------:R-:W-:Y:S01]  /*3db0*/  FFMA.RP R8, R11.reuse, R15.reuse, R10.reuse ;  /* 0x0000000f0b087223 */ /* 0x1c0fe2000000800a */
[----:B------:R-:W-:Y:S01]  /*3dc0*/  FFMA.RM R11, R11, R15, R10 ;  /* 0x0000000f0b0b7223 */ /* 0x000fe2000000400a */
[----:B------:R-:W-:Y:S02]  /*3dd0*/  IADD3 R10, PT, PT, R12, 0x20, RZ ;  /* 0x000000200c0a7810 */ /* 0x000fe40007ffe0ff */
[----:B------:R-:W-:-:S02]  /*3de0*/  LOP3.LUT R9, R9, 0x800000, RZ, 0xfc, !PT ;  /* 0x0080000009097812 */ /* 0x000fc400078efcff */
[----:B------:R-:W-:Y:S02]  /*3df0*/  IADD3 R12, PT, PT, -R12, RZ, RZ ;  /* 0x000000ff0c0c7210 */ /* 0x000fe40007ffe1ff */
[----:B------:R-:W-:Y:S02]  /*3e00*/  SHF.L.U32 R10, R9, R10, RZ ;  /* 0x0000000a090a7219 */ /* 0x000fe400000006ff */
[----:B------:R-:W-:Y:S02]  /*3e10*/  FSETP.NEU.FTZ.AND P1, PT, R8, R11, PT ;  /* 0x0000000b0800720b */ /* 0x000fe40003f3d000 */
[----:B------:R-:W-:Y:S02]  /*3e20*/  SEL R8, R12, RZ, P3 ;  /* 0x000000ff0c087207 */ /* 0x000fe40001800000 */
[----:B------:R-:W-:Y:S02]  /*3e30*/  ISETP.NE.AND P2, PT, R10, RZ, P2 ;  /* 0x000000ff0a00720c */ /* 0x000fe40001745270 */
[----:B------:R-:W-:-:S02]  /*3e40*/  SHF.R.U32.HI R8, RZ, R8, R9 ;  /* 0x00000008ff087219 */ /* 0x000fc40000011609 */
[----:B------:R-:W-:Y:S02]  /*3e50*/  PLOP3.LUT P1, PT, P1, P2, PT, 0xf8, 0x8f ;  /* 0x00000000008f781c */ /* 0x000fe40000f25f70 */
[----:B------:R-:W-:Y:S02]  /*3e60*/  SHF.R.U32.HI R10, RZ, 0x1, R8 ;  /* 0x00000001ff0a7819 */ /* 0x000fe40000011608 */
[----:B------:R-:W-:-:S04]  /*3e70*/  SEL R9, RZ, 0x1, !P1 ;  /* 0x00000001ff097807 */ /* 0x000fc80004800000 */
[----:B------:R-:W-:-:S04]  /*3e80*/  LOP3.LUT R9, R9, 0x1, R10, 0xf8, !PT ;  /* 0x0000000109097812 */ /* 0x000fc800078ef80a */
[----:B------:R-:W-:-:S04]  /*3e90*/  LOP3.LUT R9, R9, R8, RZ, 0xc0, !PT ;  /* 0x0000000809097212 */ /* 0x000fc800078ec0ff */
[----:B------:R-:W-:-:S04]  /*3ea0*/  IADD3 R9, PT, PT, R10, R9, RZ ;  /* 0x000000090a097210 */ /* 0x000fc80007ffe0ff */
[----:B------:R-:W-:Y:S01]  /*3eb0*/  LOP3.LUT R0, R9, R0, RZ, 0xfc, !PT ;  /* 0x0000000009007212 */ /* 0x000fe200078efcff */
[----:B------:R-:W-:Y:S06]  /*3ec0*/  BRA `(.L_x_52) ;  /* 0x0000000000347947 */ /* 0x000fec0003800000 */
.L_x_51:
[----:B------:R-:W-:-:S04]  /*3ed0*/  LOP3.LUT R0, R0, 0x80000000, RZ, 0xc0, !PT ;  /* 0x8000000000007812 */ /* 0x000fc800078ec0ff */
[----:B------:R-:W-:Y:S01]  /*3ee0*/  LOP3.LUT R0, R0, 0x7f800000, RZ, 0xfc, !PT ;  /* 0x7f80000000007812 */ /* 0x000fe200078efcff */
[----:B------:R-:W-:Y:S06]  /*3ef0*/  BRA `(.L_x_52) ;  /* 0x0000000000287947 */ /* 0x000fec0003800000 */
.L_x_50:
[----:B------:R-:W-:Y:S01]  /*3f00*/  LEA R0, R9, R0, 0x17 ;  /* 0x0000000009007211 */ /* 0x000fe200078eb8ff */
[----:B------:R-:W-:Y:S06]  /*3f10*/  BRA `(.L_x_52) ;  /* 0x0000000000207947 */ /* 0x000fec0003800000 */
.L_x_49:
[----:B------:R-:W-:-:S04]  /*3f20*/  LOP3.LUT R0, R11, 0x80000000, R0, 0x48, !PT ;  /* 0x800000000b007812 */ /* 0x000fc800078e4800 */
[----:B------:R-:W-:Y:S01]  /*3f30*/  LOP3.LUT R0, R0, 0x7f800000, RZ, 0xfc, !PT ;  /* 0x7f80000000007812 */ /* 0x000fe200078efcff */
[----:B------:R-:W-:Y:S06]  /*3f40*/  BRA `(.L_x_52) ;  /* 0x0000000000147947 */ /* 0x000fec0003800000 */
.L_x_48:
[----:B------:R-:W-:Y:S01]  /*3f50*/  LOP3.LUT R0, R11, 0x80000000, R0, 0x48, !PT ;  /* 0x800000000b007812 */ /* 0x000fe200078e4800 */
[----:B------:R-:W-:Y:S06]  /*3f60*/  BRA `(.L_x_52) ;  /* 0x00000000000c7947 */ /* 0x000fec0003800000 */
.L_x_47:
[----:B------:R-:W0:Y:S01]  /*3f70*/  MUFU.RSQ R0, -QNAN ;  /* 0xffc0000000007908 */ /* 0x000e220000001400 */
[----:B------:R-:W-:Y:S05]  /*3f80*/  BRA `(.L_x_52) ;  /* 0x0000000000047947 */ /* 0x000fea0003800000 */
.L_x_46:
[----:B------:R-:W-:-:S07]  /*3f90*/  FADD.FTZ R0, R0, R3 ;  /* 0x0000000300007221 */ /* 0x000fce0000010000 */
.L_x_52:
[----:B------:R-:W-:Y:S01]  /*3fa0*/  HFMA2 R9, -RZ, RZ, 0, 0 ;  /* 0x00000000ff097431 */ /* 0x000fe200000001ff */
[----:B------:R-:W-:-:S04]  /*3fb0*/  MOV R8, R2 ;  /* 0x0000000200087202 */ /* 0x000fc80000000f00 */
[----:B0-----:R-:W-:Y:S05]  /*3fc0*/  RET.REL.NODEC R8 `(_ZN5cntns14softmax_kernelEPKfPfi) ;  /* 0xffffffc0080c7950 */ /* 0x001fea0003c3ffff */
.L_x_53:
[----:B------:R-:W-:-:S00]  /*3fd0*/  BRA `(.L_x_53) ;  /* 0xfffffffc00fc7947 */ /* 0x000fc0000383ffff */
[----:B------:R-:W-:-:S00]  /*3fe0*/  NOP ;  /* 0x0000000000007918 */ /* 0x000fc00000000000 */
        /* <DEDUP_REMOVED lines=9> */
.L_x_65:


//--------------------- .text._ZN5cntns22relu_derivative_kernelEPKfPfi --------------------------
	.section	.text._ZN5cntns22relu_derivative_kernelEPKfPfi,"ax",@progbits
	.align	128
        .global         _ZN5cntns22relu_derivative_kernelEPKfPfi
        .type           _ZN5cntns22relu_derivative_kernelEPKfPfi,@function
        .size           _ZN5cntns22relu_derivative_kernelEPKfPfi,(.L_x_68 - _ZN5cntns22relu_derivative_kernelEPKfPfi)
        .other          _ZN5cntns22relu_derivative_kernelEPKfPfi,@"STO_CUDA_ENTRY STV_DEFAULT"
_ZN5cntns22relu_derivative_kernelEPKfPfi:
.text._ZN5cntns22relu_derivative_kernelEPKfPfi:
[----:B------:R-:W-:Y:S01]  /*0000*/  LDC R1, c[0x0][0x37c] ;  /* 0x0000df00ff017b82 */ /* 0x000fe20000000800 */
[----:B------:R-:W0:Y:S07]  /*0010*/  S2R R0, SR_TID.X ;  /* 0x0000000000007919 */ /* 0x000e2e0000002100 */
[----:B------:R-:W0:Y:S01]  /*0020*/  S2UR UR4, SR_CTAID.X ;  /* 0x00000000000479c3 */ /* 0x000e220000002500 */
[----:B------:R-:W1:Y:S07]  /*0030*/  LDCU UR5, c[0x0][0x390] ;  /* 0x00007200ff0577ac */ /* 0x000e6e0008000800 */
[----:B------:R-:W0:Y:S02]  /*0040*/  LDC R7, c[0x0][0x360] ;  /* 0x0000d800ff077b82 */ /* 0x000e240000000800 */
[----:B0-----:R-:W-:-:S05]  /*0050*/  IMAD R7, R7, UR4, R0 ;  /* 0x0000000407077c24 */ /* 0x001fca000f8e0200 */
[----:B-1----:R-:W-:-:S13]  /*0060*/  ISETP.GE.U32.AND P0, PT, R7, UR5, PT ;  /* 0x0000000507007c0c */ /* 0x002fda000bf06070 */
[----:B------:R-:W-:Y:S05]  /*0070*/  @P0 EXIT ;  /* 0x000000000000094d */ /* 0x000fea0003800000 */
[----:B------:R-:W0:Y:S01]  /*0080*/  LDC.64 R2, c[0x0][0x380] ;  /* 0x0000e000ff027b82 */ /* 0x000e220000000a00 */
[----:B------:R-:W1:Y:S07]  /*0090*/  LDCU.64 UR4, c[0x0][0x358] ;  /* 0x00006b00ff0477ac */ /* 0x000e6e0008000a00 */
[----:B------:R-:W2:Y:S01]  /*00a0*/  LDC.64 R4, c[0x0][0x388] ;  /* 0x0000e200ff047b82 */ /* 0x000ea20000000a00 */
[----:B0-----:R-:W-:-:S06]  /*00b0*/  IMAD.WIDE.U32 R2, R7, 0x4, R2 ;  /* 0x0000000407027825 */ /* 0x001fcc00078e0002 */
[----:B-1----:R-:W3:Y:S01]  /*00c0*/  LDG.E R2, desc[UR4][R2.64] ;  /* 0x0000000402027981 */ /* 0x002ee2000c1e1900 */
[----:B--2---:R-:W-:Y:S01]  /*00d0*/  IMAD.WIDE.U32 R4, R7, 0x4, R4 ;  /* 0x0000000407047825 */ /* 0x004fe200078e0004 */
[----:B---3--:R-:W-:-:S05]  /*00e0*/  FSET.BF.GE.AND R7, R2, RZ, PT ;  /* 0x000000ff0207720a */ /* 0x008fca0003806000 */
[----:B------:R-:W-:Y:S01]  /*00f0*/  STG.E desc[UR4][R4.64], R7 ;  /* 0x0000000704007986 */ /* 0x000fe2000c101904 */
[----:B------:R-:W-:Y:S05]  /*0100*/  EXIT ;  /* 0x000000000000794d */ /* 0x000fea0003800000 */
.L_x_54:
        /* <DEDUP_REMOVED lines=15> */
.L_x_68:


//--------------------- .text._ZN5cntns11relu_kernelEPKfPfi --------------------------
	.section	.text._ZN5cntns11relu_kernelEPKfPfi,"ax",@progbits
	.align	128
        .global         _ZN5cntns11relu_kernelEPKfPfi
        .type           _ZN5cntns11relu_kernelEPKfPfi,@function
        .size           _ZN5cntns11relu_kernelEPKfPfi,(.L_x_69 - _ZN5cntns11relu_kernelEPKfPfi)
        .other          _ZN5cntns11relu_kernelEPKfPfi,@"STO_CUDA_ENTRY STV_DEFAULT"
_ZN5cntns11relu_kernelEPKfPfi:
.text._ZN5cntns11relu_kernelEPKfPfi:
        /* <DEDUP_REMOVED lines=14> */
[----:B---3--:R-:W-:-:S04]  /*00e0*/  FSETP.GE.AND P0, PT, R2, RZ, PT ;  /* 0x000000ff0200720b */ /* 0x008fc80003f06000 */
[----:B------:R-:W-:-:S05]  /*00f0*/  FSEL R7, R2, RZ, P0 ;  /* 0x000000ff02077208 */ /* 0x000fca0000000000 */
[----:B------:R-:W-:Y:S01]  /*0100*/  STG.E desc[UR4][R4.64], R7 ;  /* 0x0000000704007986 */ /* 0x000fe2000c101904 */
[----:B------:R-:W-:Y:S05]  /*0110*/  EXIT ;  /* 0x000000000000794d */ /* 0x000fea0003800000 */
.L_x_55:
        /* <DEDUP_REMOVED lines=14> */
.L_x_69:


//--------------------- .text._ZN5cntns24logsig_derivative_kernelEPKfPfi --------------------------
	.section	.text._ZN5cntns24logsig_derivative_kernelEPKfPfi,"ax",@progbits
	.align	128
        .global         _ZN5cntns24logsig_derivative_kernelEPKfPfi
        .type           _ZN5cntns24logsig_derivative_kernelEPKfPfi,@function
        .size           _ZN5cntns24logsig_derivative_kernelEPKfPfi,(.L_x_70 - _ZN5cntns24logsig_derivative_kernelEPKfPfi)
        .other          _ZN5cntns24logsig_derivative_kernelEPKfPfi,@"STO_CUDA_ENTRY STV_DEFAULT"
_ZN5cntns24logsig_derivative_kernelEPKfPfi:
.text._ZN5cntns24logsig_derivative_kernelEPKfPfi:
        /* <DEDUP_REMOVED lines=13> */
[----:B--2---:R-:W-:-:S04]  /*00d0*/  IMAD.WIDE.U32 R4, R7, 0x4, R4 ;  /* 0x0000000407047825 */ /* 0x004fc800078e0004 */
[----:B---3--:R-:W-:-:S04]  /*00e0*/  FADD R9, -R2, 1 ;  /* 0x3f80000002097421 */ /* 0x008fc80000000100 */
[----:B------:R-:W-:-:S05]  /*00f0*/  FMUL R9, R2, R9 ;  /* 0x0000000902097220 */ /* 0x000fca0000400000 */
[----:B------:R-:W-:Y:S01]  /*0100*/  STG.E desc[UR4][R4.64], R9 ;  /* 0x0000000904007986 */ /* 0x000fe2000c101904 */
[----:B------:R-:W-:Y:S05]  /*0110*/  EXIT ;  /* 0x000000000000794d */ /* 0x000fea0003800000 */
.L_x_56:
        /* <DEDUP_REMOVED lines=14> */
.L_x_70:


//--------------------- .text._ZN5cntns13logsig_kernelEPKfPfi --------------------------
	.section	.text._ZN5cntns13logsig_kernelEPKfPfi,"ax",@progbits
	.align	128
        .global         _ZN5cntns13logsig_kernelEPKfPfi
        .type           _ZN5cntns13logsig_kernelEPKfPfi,@function
        .size           _ZN5cntns13logsig_kernelEPKfPfi,(.L_x_66 - _ZN5cntns13logsig_kernelEPKfPfi)
        .other          _ZN5cntns13logsig_kernelEPKfPfi,@"STO_CUDA_ENTRY STV_DEFAULT"
_ZN5cntns13logsig_kernelEPKfPfi:
.text._ZN5cntns13logsig_kernelEPKfPfi:
        /* <DEDUP_REMOVED lines=9> */
[----:B------:R-:W1:Y:S01]  /*0090*/  LDCU.64 UR4, c[0x0][0x358] ;  /* 0x00006b00ff0477ac */ /* 0x000e620008000a00 */
[----:B0-----:R-:W-:-:S06]  /*00a0*/  IMAD.WIDE.U32 R4, R3, 0x4, R4 ;  /* 0x0000000403047825 */ /* 0x001fcc00078e0004 */
[----:B-1----:R-:W2:Y:S01]  /*00b0*/  LDG.E R4, desc[UR4][R4.64] ;  /* 0x0000000404047981 */ /* 0x002ea2000c1e1900 */
[----:B------:R-:W-:Y:S01]  /*00c0*/  IMAD.MOV.U32 R7, RZ, RZ, 0x3bbb989d ;  /* 0x3bbb989dff077424 */ /* 0x000fe200078e00ff */
[----:B------:R-:W-:Y:S01]  /*00d0*/  BSSY.RECONVERGENT B0, `(.L_x_57) ;  /* 0x0000015000007945 */ /* 0x000fe20003800200 */
[----:B------:R-:W-:Y:S02]  /*00e0*/  IMAD.MOV.U32 R9, RZ, RZ, 0x437c0000 ;  /* 0x437c0000ff097424 */ /* 0x000fe400078e00ff */
[----:B--2---:R-:W-:-:S04]  /*00f0*/  FFMA.SAT R0, R4, -R7, 0.5 ;  /* 0x3f00000004007423 */ /* 0x004fc80000002807 */
[----:B------:R-:W-:-:S04]  /*0100*/  FFMA.RM R0, R0, R9, 12582913 ;  /* 0x4b40000100007423 */ /* 0x000fc80000004009 */
[C---:B------:R-:W-:Y:S01]  /*0110*/  FADD R7, R0.reuse, -12583039 ;  /* 0xcb40007f00077421 */ /* 0x040fe20000000000 */
[----:B------:R-:W-:-:S03]  /*0120*/  SHF.L.U32 R0, R0, 0x17, RZ ;  /* 0x0000001700007819 */ /* 0x000fc600000006ff */
[----:B------:R-:W-:-:S04]  /*0130*/  FFMA R7, R4, -1.4426950216293334961, -R7 ;  /* 0xbfb8aa3b04077823 */ /* 0x000fc80000000807 */
[----:B------:R-:W-:-:S06]  /*0140*/  FFMA R7, R4, -1.925963033500011079e-08, R7 ;  /* 0xb2a5706004077823 */ /* 0x000fcc0000000007 */
[----:B------:R-:W0:Y:S02]  /*0150*/  MUFU.EX2 R7, R7 ;  /* 0x0000000700077308 */ /* 0x000e240000000800 */
[----:B0-----:R-:W-:-:S04]  /*0160*/  FFMA R0, R0, R7, 1 ;  /* 0x3f80000000007423 */ /* 0x001fc80000000007 */
[----:B------:R-:W-:-:S05]  /*0170*/  VIADD R2, R0, 0x1800000 ;  /* 0x0180000000027836 */ /* 0x000fca0000000000 */
[----:B------:R-:W-:-:S04]  /*0180*/  LOP3.LUT R2, R2, 0x7f800000, RZ, 0xc0, !PT ;  /* 0x7f80000002027812 */ /* 0x000fc800078ec0ff */
[----:B------:R-:W-:-:S13]  /*0190*/  ISETP.GT.U32.AND P0, PT, R2, 0x1ffffff, PT ;  /* 0x01ffffff0200780c */ /* 0x000fda0003f04070 */
[----:B------:R-:W-:Y:S05]  /*01a0*/  @P0 BRA `(.L_x_58) ;  /* 0x00000000000c0947 */ /* 0x000fea0003800000 */
[----:B------:R-:W-:-:S07]  /*01b0*/  MOV R4, 0x1d0 ;  /* 0x000001d000047802 */ /* 0x000fce0000000f00 */
[----:B------:R-:W-:Y:S05]  /*01c0*/  CALL.REL.NOINC `($__internal_1_$__cuda_sm20_rcp_rn_f32_slowpath) ;  /* 0x0000000000287944 */ /* 0x000fea0003c00000 */
[----:B------:R-:W-:Y:S05]  /*01d0*/  BRA `(.L_x_59) ;  /* 0x0000000000107947 */ /* 0x000fea0003800000 */
.L_x_58:
[----:B------:R-:W0:Y:S02]  /*01e0*/  MUFU.RCP R7, R0 ;  /* 0x0000000000077308 */ /* 0x000e240000001000 */
[----:B0-----:R-:W-:-:S04]  /*01f0*/  FFMA R2, R0, R7, -1 ;  /* 0xbf80000000027423 */ /* 0x001fc80000000007 */
[----:B------:R-:W-:-:S04]  /*0200*/  FADD.FTZ R2, -R2, -RZ ;  /* 0x800000ff02027221 */ /* 0x000fc80000010100 */
[----:B------:R-:W-:-:S07]  /*0210*/  FFMA R7, R7, R2, R7 ;  /* 0x0000000207077223 */ /* 0x000fce0000000007 */
.L_x_59:
[----:B------:R-:W-:Y:S05]  /*0220*/  BSYNC.RECONVERGENT B0 ;  /* 0x0000000000007941 */ /* 0x000fea0003800200 */
.L_x_57:
[----:B------:R-:W0:Y:S02]  /*0230*/  LDC.64 R4, c[0x0][0x388] ;  /* 0x0000e200ff047b82 */ /* 0x000e240000000a00 */
[----:B0-----:R-:W-:-:S05]  /*0240*/  IMAD.WIDE.U32 R2, R3, 0x4, R4 ;  /* 0x0000000403027825 */ /* 0x001fca00078e0004 */
[----:B------:R-:W-:Y:S01]  /*0250*/  STG.E desc[UR4][R2.64], R7 ;  /* 0x0000000702007986 */ /* 0x000fe2000c101904 */
[----:B------:R-:W-:Y:S05]  /*0260*/  EXIT ;  /* 0x000000000000794d */ /* 0x000fea0003800000 */
        .weak           $__internal_1_$__cuda_sm20_rcp_rn_f32_slowpath
        .type           $__internal_1_$__cuda_sm20_rcp_rn_f32_slowpath,@function
        .size           $__internal_1_$__cuda_sm20_rcp_rn_f32_slowpath,(.L_x_66 - $__internal_1_$__cuda_sm20_rcp_rn_f32_slowpath)
$__internal_1_$__cuda_sm20_rcp_rn_f32_slowpath:
[----:B------:R-:W-:Y:S01]  /*0270*/  IMAD.SHL.U32 R2, R0, 0x2, RZ ;  /* 0x0000000200027824 */ /* 0x000fe200078e00ff */
[----:B------:R-:W-:Y:S04]  /*0280*/  BSSY.RECONVERGENT B1, `(.L_x_60) ;  /* 0x0000030000017945 */ /* 0x000fe80003800200 */
[----:B------:R-:W-:-:S04]  /*0290*/  SHF.R.U32.HI R2, RZ, 0x18, R2 ;  /* 0x00000018ff027819 */ /* 0x000fc80000011602 */
[----:B------:R-:W-:-:S13]  /*02a0*/  ISETP.NE.U32.AND P0, PT, R2, RZ, PT ;  /* 0x000000ff0200720c */ /* 0x000fda0003f05070 */
[----:B------:R-:W-:Y:S05]  /*02b0*/  @P0 BRA `(.L_x_61) ;  /* 0x0000000000280947 */ /* 0x000fea0003800000 */
[----:B------:R-:W-:-:S04]  /*02c0*/  SHF.L.U32 R2, R0, 0x1, RZ ;  /* 0x0000000100027819 */ /* 0x000fc800000006ff */
[----:B------:R-:W-:-:S13]  /*02d0*/  ISETP.NE.AND P0, PT, R2, RZ, PT ;  /* 0x000000ff0200720c */ /* 0x000fda0003f05270 */
[----:B------:R-:W-:Y:S01]  /*02e0*/  @P0 FFMA R6, R0, 1.84467440737095516160e+19, RZ ;  /* 0x5f80000000060823 */ /* 0x000fe200000000ff */
[----:B------:R-:W-:Y:S08]  /*02f0*/  @!P0 MUFU.RCP R5, R0 ;  /* 0x0000000000058308 */ /* 0x000ff00000001000 */
[----:B------:R-:W0:Y:S02]  /*0300*/  @P0 MUFU.RCP R7, R6 ;  /* 0x0000000600070308 */ /* 0x000e240000001000 */
[----:B0-----:R-:W-:-:S04]  /*0310*/  @P0 FFMA R2, R6, R7, -1 ;  /* 0xbf80000006020423 */ /* 0x001fc80000000007 */
[----:B------:R-:W-:-:S04]  /*0320*/  @P0 FADD.FTZ R2, -R2, -RZ ;  /* 0x800000ff02020221 */ /* 0x000fc80000010100 */
[----:B------:R-:W-:-:S04]  /*0330*/  @P0 FFMA R2, R7, R2, R7 ;  /* 0x0000000207020223 */ /* 0x000fc80000000007 */
[----:B------:R-:W-:Y:S01]  /*0340*/  @P0 FFMA R5, R2, 1.84467440737095516160e+19, RZ ;  /* 0x5f80000002050823 */ /* 0x000fe200000000ff */
[----:B------:R-:W-:Y:S06]  /*0350*/  BRA `(.L_x_62) ;  /* 0x0000000000887947 */ /* 0x000fec0003800000 */
.L_x_61:
[----:B------:R-:W-:-:S05]  /*0360*/  VIADD R5, R2, 0xffffff03 ;  /* 0xffffff0302057836 */ /* 0x000fca0000000000 */
[----:B------:R-:W-:-:S13]  /*0370*/  ISETP.GT.U32.AND P0, PT, R5, 0x1, PT ;  /* 0x000000010500780c */ /* 0x000fda0003f04070 */
[----:B------:R-:W-:Y:S05]  /*0380*/  @P0 BRA `(.L_x_63) ;  /* 0x0000000000780947 */ /* 0x000fea0003800000 */
[----:B------:R-:W-:Y:S01]  /*0390*/  LOP3.LUT R6, R0, 0x7fffff, RZ, 0xc0, !PT ;  /* 0x007fffff00067812 */ /* 0x000fe200078ec0ff */
[----:B------:R-:W-:-:S03]  /*03a0*/  IMAD.MOV.U32 R10, RZ, RZ, 0x3 ;  /* 0x00000003ff0a7424 */ /* 0x000fc600078e00ff */
[----:B------:R-:W-:Y:S02]  /*03b0*/  LOP3.LUT R6, R6, 0x3f800000, RZ, 0xfc, !PT ;  /* 0x3f80000006067812 */ /* 0x000fe400078efcff */
[----:B------:R-:W-:Y:S02]  /*03c0*/  SHF.L.U32 R11, R10, R5, RZ ;  /* 0x000000050a0b7219 */ /* 0x000fe400000006ff */
[----:B------:R-:W0:Y:S02]  /*03d0*/  MUFU.RCP R7, R6 ;  /* 0x0000000600077308 */ /* 0x000e240000001000 */
[----:B0-----:R-:W-:-:S04]  /*03e0*/  FFMA R8, R6, R7, -1 ;  /* 0xbf80000006087423 */ /* 0x001fc80000000007 */
[----:B------:R-:W-:-:S04]  /*03f0*/  FADD.FTZ R8, -R8, -RZ ;  /* 0x800000ff08087221 */ /* 0x000fc80000010100 */
[CCC-:B------:R-:W-:Y:S01]  /*0400*/  FFMA.RM R9, R7.reuse, R8.reuse, R7.reuse ;  /* 0x0000000807097223 */ /* 0x1c0fe20000004007 */
[----:B------:R-:W-:-:S04]  /*0410*/  FFMA.RP R8, R7, R8, R7 ;  /* 0x0000000807087223 */ /* 0x000fc80000008007 */
[C---:B------:R-:W-:Y:S02]  /*0420*/  LOP3.LUT R7, R9.reuse, 0x7fffff, RZ, 0xc0, !PT ;  /* 0x007fffff09077812 */ /* 0x040fe400078ec0ff */
[----:B------:R-:W-:Y:S02]  /*0430*/  FSETP.NEU.FTZ.AND P0, PT, R9, R8, PT ;  /* 0x000000080900720b */ /* 0x000fe40003f1d000 */
[----:B------:R-:W-:Y:S02]  /*0440*/  LOP3.LUT R8, R7, 0x800000, RZ, 0xfc, !PT ;  /* 0x0080000007087812 */ /* 0x000fe400078efcff */
[----:B------:R-:W-:Y:S02]  /*0450*/  SEL R7, RZ, 0xffffffff, !P0 ;  /* 0xffffffffff077807 */ /* 0x000fe40004000000 */
[----:B------:R-:W-:Y:S02]  /*0460*/  LOP3.LUT R6, R11, R8, RZ, 0xc0, !PT ;  /* 0x000000080b067212 */ /* 0x000fe400078ec0ff */
[----:B------:R-:W-:-:S02]  /*0470*/  IADD3 R7, PT, PT, -R7, RZ, RZ ;  /* 0x000000ff07077210 */ /* 0x000fc40007ffe1ff */
[-C--:B------:R-:W-:Y:S02]  /*0480*/  SHF.R.U32.HI R6, RZ, R5.reuse, R6 ;  /* 0x00000005ff067219 */ /* 0x080fe40000011606 */
[----:B------:R-:W-:Y:S02]  /*0490*/  LOP3.LUT P1, RZ, R7, R5, R8, 0xf8, !PT ;  /* 0x0000000507ff7212 */ /* 0x000fe4000782f808 */
[C---:B------:R-:W-:Y:S02]  /*04a0*/  LOP3.LUT P0, RZ, R6.reuse, 0x1, RZ, 0xc0, !PT ;  /* 0x0000000106ff7812 */ /* 0x040fe4000780c0ff */
[----:B------:R-:W-:-:S04]  /*04b0*/  LOP3.LUT P2, RZ, R6, 0x2, RZ, 0xc0, !PT ;  /* 0x0000000206ff7812 */ /* 0x000fc8000784c0ff */
[----:B------:R-:W-:Y:S02]  /*04c0*/  PLOP3.LUT P0, PT, P0, P1, P2, 0xe0, 0x0 ;  /* 0x000000000000781c */ /* 0x000fe40000703c20 */
[----:B------:R-:W-:Y:S02]  /*04d0*/  LOP3.LUT P1, RZ, R0, 0x7fffff, RZ, 0xc0, !PT ;  /* 0x007fffff00ff7812 */ /* 0x000fe4000782c0ff */
[----:B------:R-:W-:-:S05]  /*04e0*/  SEL R5, RZ, 0x1, !P0 ;  /* 0x00000001ff057807 */ /* 0x000fca0004000000 */
[----:B------:R-:W-:-:S05]  /*04f0*/  IMAD.MOV R5, RZ, RZ, -R5 ;  /* 0x000000ffff057224 */ /* 0x000fca00078e0a05 */
[----:B------:R-:W-:Y:S02]  /*0500*/  ISETP.GE.AND P0, PT, R5, RZ, PT ;  /* 0x000000ff0500720c */ /* 0x000fe40003f06270 */
[----:B------:R-:W-:-:S04]  /*0510*/  IADD3 R5, PT, PT, R2, -0xfc, RZ ;  /* 0xffffff0402057810 */ /* 0x000fc80007ffe0ff */
[----:B------:R-:W-:-:S07]  /*0520*/  SHF.R.U32.HI R5, RZ, R5, R8 ;  /* 0x00000005ff057219 */ /* 0x000fce0000011608 */
[----:B------:R-:W-:-:S05]  /*0530*/  @!P0 VIADD R5, R5, 0x1 ;  /* 0x0000000105058836 */ /* 0x000fca0000000000 */
[----:B------:R-:W-:-:S04]  /*0540*/  @!P1 SHF.L.U32 R5, R5, 0x1, RZ ;  /* 0x0000000105059819 */ /* 0x000fc800000006ff */
[----:B------:R-:W-:Y:S01]  /*0550*/  LOP3.LUT R5, R5, 0x80000000, R0, 0xf8, !PT ;  /* 0x8000000005057812 */ /* 0x000fe200078ef800 */
[----:B------:R-:W-:Y:S06]  /*0560*/  BRA `(.L_x_62) ;  /* 0x0000000000047947 */ /* 0x000fec0003800000 */
.L_x_63:
[----:B------:R0:W1:Y:S02]  /*0570*/  MUFU.RCP R5, R0 ;  /* 0x0000000000057308 */ /* 0x0000640000001000 */
.L_x_62:
[----:B------:R-:W-:Y:S05]  /*0580*/  BSYNC.RECONVERGENT B1 ;  /* 0x0000000000017941 */ /* 0x000fea0003800200 */
.L_x_60:
[----:B-1----:R-:W-:Y:S02]  /*0590*/  IMAD.MOV.U32 R7, RZ, RZ, R5 ;  /* 0x000000ffff077224 */ /* 0x002fe400078e0005 */
[----:B------:R-:W-:-:S04]  /*05a0*/  HFMA2 R5, -RZ, RZ, 0, 0 ;  /* 0x00000000ff057431 */ /* 0x000fc800000001ff */
[----:B0-----:R-:W-:Y:S05]  /*05b0*/  RET.REL.NODEC R4 `(_ZN5cntns13logsig_kernelEPKfPfi) ;  /* 0xfffffff804907950 */ /* 0x001fea0003c3ffff */
.L_x_64:
        /* <DEDUP_REMOVED lines=12> */
.L_x_66:


//--------------------- .nv.shared.reserved.0     --------------------------
	.section	.nv.shared.reserved.0,"aw",@nobits
	.weak		__nv_reservedSMEM_offset_0_alias
	.size		__nv_reservedSMEM_offset_0_alias, 0, 64
	.other		__nv_reservedSMEM_offset_0_alias,@"STO_CUDA_RESERVED_SHARED STV_DEFAULT"
__nv_reservedSMEM_offset_0_alias:
	.zero		0
	.zero		64


//--------------------- .nv.constant0._ZN5cntns14softmax_kernelEPKfPfi --------------------------
	.section	.nv.constant0._ZN5cntns14softmax_kernelEPKfPfi,"a",@progbits
	.sectionflags	@""
	.align	4
.nv.constant0._ZN5cntns14softmax_kernelEPKfPfi:
	.zero		916


//--------------------- .nv.constant0._ZN5cntns22relu_derivative_kernelEPKfPfi --------------------------
	.section	.nv.constant0._ZN5cntns22relu_derivative_kernelEPKfPfi,"a",@progbits
	.sectionflags	@""
	.align	4
.nv.constant0._ZN5cntns22relu_derivative_kernelEPKfPfi:
	.zero		916


//--------------------- .nv.constant0._ZN5cntns11relu_kernelEPKfPfi --------------------------
	.section	.nv.constant0._ZN5cntns11relu_kernelEPKfPfi,"a",@progbits
	.sectionflags	@""
	.align	4
.nv.constant0._ZN5cntns11relu_kernelEPKfPfi:
	.zero		916


//--------------------- .nv.constant0._ZN5cntns24logsig_derivative_kernelEPKfPfi --------------------------
	.section	.nv.constant0._ZN5cntns24logsig_derivative_kernelEPKfPfi,"a",@progbits
	.sectionflags	@""
	.align	4
.nv.constant0._ZN5cntns24logsig_derivative_kernelEPKfPfi:
	.zero		916


//--------------------- .nv.constant0._ZN5cntns13logsig_kernelEPKfPfi --------------------------
	.section	.nv.constant0._ZN5cntns13logsig_kernelEPKfPfi,"a",@progbits
	.sectionflags	@""
	.align	4
.nv.constant0._ZN5cntns13logsig_kernelEPKfPfi:
	.zero		916


//--------------------- SYMBOLS --------------------------

	.type		.nv.reservedSmem.offset0,@object
	.size		.nv.reservedSmem.offset0,0x4
